//
// Generated by NVIDIA NVVM Compiler
//
// Compiler Build ID: CL-36424714
// Cuda compilation tools, release 13.0, V13.0.88
// Based on NVVM 20.0.0
//

.version 9.0
.target sm_100
.address_size 64

	// .globl	_Z9ID3kernelPfiPiiiiS0_S_

.visible .entry _Z9ID3kernelPfiPiiiiS0_S_(
	.param .u64 .ptr .align 1 _Z9ID3kernelPfiPiiiiS0_S__param_0,
	.param .u32 _Z9ID3kernelPfiPiiiiS0_S__param_1,
	.param .u64 .ptr .align 1 _Z9ID3kernelPfiPiiiiS0_S__param_2,
	.param .u32 _Z9ID3kernelPfiPiiiiS0_S__param_3,
	.param .u32 _Z9ID3kernelPfiPiiiiS0_S__param_4,
	.param .u32 _Z9ID3kernelPfiPiiiiS0_S__param_5,
	.param .u64 .ptr .align 1 _Z9ID3kernelPfiPiiiiS0_S__param_6,
	.param .u64 .ptr .align 1 _Z9ID3kernelPfiPiiiiS0_S__param_7
)
{
	.reg .pred 	%p<25>;
	.reg .b32 	%r<83>;
	.reg .b32 	%f<146>;
	.reg .b64 	%rd<47>;
	.reg .b64 	%fd<29>;

	ld.param.u64 	%rd13, [_Z9ID3kernelPfiPiiiiS0_S__param_0];
	ld.param.u64 	%rd10, [_Z9ID3kernelPfiPiiiiS0_S__param_2];
	ld.param.u32 	%r43, [_Z9ID3kernelPfiPiiiiS0_S__param_3];
	ld.param.u32 	%r45, [_Z9ID3kernelPfiPiiiiS0_S__param_4];
	ld.param.u32 	%r44, [_Z9ID3kernelPfiPiiiiS0_S__param_5];
	cvta.to.global.u64 	%rd1, %rd13;
	mov.u32 	%r46, %ctaid.x;
	mov.u32 	%r47, %ntid.x;
	mov.u32 	%r48, %tid.x;
	mad.lo.s32 	%r1, %r46, %r47, %r48;
	setp.ge.s32 	%p1, %r1, %r45;
	mov.f32 	%f144, 0f00000000;
	@%p1 bra 	$L__BB0_14;
	ld.param.u32 	%r73, [_Z9ID3kernelPfiPiiiiS0_S__param_1];
	cvta.to.global.u64 	%rd14, %rd10;
	mul.wide.s32 	%rd15, %r1, 4;
	add.s64 	%rd16, %rd14, %rd15;
	ld.global.u32 	%r49, [%rd16];
	div.s32 	%r76, %r49, %r73;
	mul.lo.s32 	%r50, %r76, %r73;
	sub.s32 	%r3, %r49, %r50;
	mul.lo.s32 	%r4, %r44, 3;
	setp.ge.s32 	%p2, %r4, %r43;
	@%p2 bra 	$L__BB0_12;
	mul.lo.s32 	%r5, %r44, 6;
	add.s32 	%r6, %r3, %r43;
	setp.ge.s32 	%p3, %r5, %r43;
	@%p3 bra 	$L__BB0_12;
	add.s32 	%r7, %r3, %r5;
	add.s32 	%r51, %r7, 1;
	max.s32 	%r52, %r51, %r6;
	sub.s32 	%r53, %r52, %r7;
	and.b32  	%r8, %r53, 3;
	sub.s32 	%r54, %r3, %r52;
	add.s32 	%r9, %r54, %r5;
	add.s32 	%r10, %r76, %r43;
	add.s32 	%r75, %r76, %r4;
	shr.u32 	%r55, %r44, 31;
	add.s32 	%r56, %r44, %r55;
	shr.s32 	%r12, %r56, 1;
	neg.s32 	%r13, %r12;
	shr.u32 	%r57, %r4, 31;
	add.s32 	%r58, %r4, %r57;
	shr.s32 	%r14, %r58, 1;
	mov.f32 	%f144, 0f00000000;
	mul.wide.s32 	%rd34, %r5, 4;
$L__BB0_4:
	ld.param.u32 	%r74, [_Z9ID3kernelPfiPiiiiS0_S__param_1];
	setp.eq.s32 	%p4, %r8, 0;
	mul.lo.s32 	%r17, %r76, %r74;
	mul.lo.s32 	%r18, %r75, %r74;
	add.s32 	%r59, %r76, %r14;
	add.s32 	%r60, %r59, %r13;
	mul.lo.s32 	%r19, %r60, %r74;
	add.s32 	%r61, %r59, %r12;
	mul.lo.s32 	%r20, %r61, %r74;
	mov.u32 	%r82, %r3;
	@%p4 bra 	$L__BB0_8;
	add.s32 	%r82, %r3, 1;
	setp.eq.s32 	%p5, %r8, 1;
	add.s32 	%r62, %r3, %r17;
	mul.wide.s32 	%rd17, %r62, 4;
	add.s64 	%rd2, %rd1, %rd17;
	ld.global.f32 	%f15, [%rd2];
	add.s32 	%r63, %r3, %r18;
	mul.wide.s32 	%rd18, %r63, 4;
	add.s64 	%rd3, %rd1, %rd18;
	ld.global.f32 	%f16, [%rd3];
	add.s32 	%r64, %r3, %r19;
	mul.wide.s32 	%rd19, %r64, 4;
	add.s64 	%rd4, %rd1, %rd19;
	ld.global.f32 	%f17, [%rd4];
	add.s32 	%r65, %r3, %r20;
	mul.wide.s32 	%rd20, %r65, 4;
	add.s64 	%rd5, %rd1, %rd20;
	ld.global.f32 	%f18, [%rd5];
	add.s32 	%r66, %r7, %r19;
	mul.wide.s32 	%rd21, %r66, 4;
	add.s64 	%rd6, %rd1, %rd21;
	ld.global.f32 	%f19, [%rd6];
	add.s32 	%r67, %r7, %r20;
	mul.wide.s32 	%rd22, %r67, 4;
	add.s64 	%rd7, %rd1, %rd22;
	ld.global.f32 	%f20, [%rd7];
	add.s32 	%r68, %r7, %r17;
	mul.wide.s32 	%rd23, %r68, 4;
	add.s64 	%rd8, %rd1, %rd23;
	ld.global.f32 	%f21, [%rd8];
	add.s32 	%r69, %r7, %r18;
	mul.wide.s32 	%rd24, %r69, 4;
	add.s64 	%rd9, %rd1, %rd24;
	ld.global.f32 	%f22, [%rd9];
	sub.f32 	%f23, %f20, %f19;
	sub.f32 	%f24, %f23, %f18;
	add.f32 	%f25, %f17, %f24;
	cvt.f64.f32 	%fd1, %f25;
	add.f64 	%fd2, %fd1, %fd1;
	sub.f32 	%f26, %f22, %f21;
	sub.f32 	%f27, %f26, %f16;
	add.f32 	%f28, %f15, %f27;
	cvt.f64.f32 	%fd3, %f28;
	sub.f64 	%fd4, %fd2, %fd3;
	cvt.rn.f32.f64 	%f29, %fd4;
	setp.lt.f32 	%p6, %f29, 0f00000000;
	neg.f32 	%f30, %f29;
	selp.f32 	%f31, %f30, %f29, %p6;
	setp.gt.f32 	%p7, %f31, %f144;
	selp.f32 	%f144, %f31, %f144, %p7;
	@%p5 bra 	$L__BB0_8;
	add.s32 	%r82, %r3, 2;
	setp.eq.s32 	%p8, %r8, 2;
	ld.global.f32 	%f32, [%rd2+4];
	ld.global.f32 	%f33, [%rd3+4];
	ld.global.f32 	%f34, [%rd4+4];
	ld.global.f32 	%f35, [%rd5+4];
	ld.global.f32 	%f36, [%rd6+4];
	ld.global.f32 	%f37, [%rd7+4];
	ld.global.f32 	%f38, [%rd8+4];
	ld.global.f32 	%f39, [%rd9+4];
	sub.f32 	%f40, %f37, %f36;
	sub.f32 	%f41, %f40, %f35;
	add.f32 	%f42, %f34, %f41;
	cvt.f64.f32 	%fd5, %f42;
	add.f64 	%fd6, %fd5, %fd5;
	sub.f32 	%f43, %f39, %f38;
	sub.f32 	%f44, %f43, %f33;
	add.f32 	%f45, %f32, %f44;
	cvt.f64.f32 	%fd7, %f45;
	sub.f64 	%fd8, %fd6, %fd7;
	cvt.rn.f32.f64 	%f46, %fd8;
	setp.lt.f32 	%p9, %f46, 0f00000000;
	neg.f32 	%f47, %f46;
	selp.f32 	%f48, %f47, %f46, %p9;
	setp.gt.f32 	%p10, %f48, %f144;
	selp.f32 	%f144, %f48, %f144, %p10;
	@%p8 bra 	$L__BB0_8;
	add.s32 	%r82, %r3, 3;
	ld.global.f32 	%f49, [%rd2+8];
	ld.global.f32 	%f50, [%rd3+8];
	ld.global.f32 	%f51, [%rd4+8];
	ld.global.f32 	%f52, [%rd5+8];
	ld.global.f32 	%f53, [%rd6+8];
	ld.global.f32 	%f54, [%rd7+8];
	ld.global.f32 	%f55, [%rd8+8];
	ld.global.f32 	%f56, [%rd9+8];
	sub.f32 	%f57, %f54, %f53;
	sub.f32 	%f58, %f57, %f52;
	add.f32 	%f59, %f51, %f58;
	cvt.f64.f32 	%fd9, %f59;
	add.f64 	%fd10, %fd9, %fd9;
	sub.f32 	%f60, %f56, %f55;
	sub.f32 	%f61, %f60, %f50;
	add.f32 	%f62, %f49, %f61;
	cvt.f64.f32 	%fd11, %f62;
	sub.f64 	%fd12, %fd10, %fd11;
	cvt.rn.f32.f64 	%f63, %fd12;
	setp.lt.f32 	%p11, %f63, 0f00000000;
	neg.f32 	%f64, %f63;
	selp.f32 	%f65, %f64, %f63, %p11;
	setp.gt.f32 	%p12, %f65, %f144;
	selp.f32 	%f144, %f65, %f144, %p12;
$L__BB0_8:
	setp.gt.u32 	%p13, %r9, -4;
	@%p13 bra 	$L__BB0_11;
	add.s32 	%r81, %r5, %r82;
	add.s32 	%r80, %r82, %r17;
	add.s32 	%r79, %r82, %r20;
	add.s32 	%r78, %r82, %r18;
	add.s32 	%r77, %r82, %r19;
$L__BB0_10:
	mul.wide.s32 	%rd25, %r80, 4;
	add.s64 	%rd26, %rd1, %rd25;
	mul.wide.s32 	%rd27, %r79, 4;
	add.s64 	%rd28, %rd1, %rd27;
	add.s64 	%rd29, %rd28, 8;
	mul.wide.s32 	%rd30, %r78, 4;
	add.s64 	%rd31, %rd1, %rd30;
	mul.wide.s32 	%rd32, %r77, 4;
	add.s64 	%rd33, %rd1, %rd32;
	ld.global.f32 	%f66, [%rd26];
	ld.global.f32 	%f67, [%rd31];
	ld.global.f32 	%f68, [%rd33];
	ld.global.f32 	%f69, [%rd28];
	add.s64 	%rd35, %rd33, %rd34;
	ld.global.f32 	%f70, [%rd35];
	add.s64 	%rd36, %rd29, %rd34;
	ld.global.f32 	%f71, [%rd36+-8];
	add.s64 	%rd37, %rd26, %rd34;
	ld.global.f32 	%f72, [%rd37];
	add.s64 	%rd38, %rd31, %rd34;
	ld.global.f32 	%f73, [%rd38];
	sub.f32 	%f74, %f71, %f70;
	sub.f32 	%f75, %f74, %f69;
	add.f32 	%f76, %f68, %f75;
	cvt.f64.f32 	%fd13, %f76;
	add.f64 	%fd14, %fd13, %fd13;
	sub.f32 	%f77, %f73, %f72;
	sub.f32 	%f78, %f77, %f67;
	add.f32 	%f79, %f66, %f78;
	cvt.f64.f32 	%fd15, %f79;
	sub.f64 	%fd16, %fd14, %fd15;
	cvt.rn.f32.f64 	%f80, %fd16;
	setp.lt.f32 	%p14, %f80, 0f00000000;
	neg.f32 	%f81, %f80;
	selp.f32 	%f82, %f81, %f80, %p14;
	setp.gt.f32 	%p15, %f82, %f144;
	selp.f32 	%f83, %f82, %f144, %p15;
	ld.global.f32 	%f84, [%rd26+4];
	ld.global.f32 	%f85, [%rd31+4];
	ld.global.f32 	%f86, [%rd33+4];
	ld.global.f32 	%f87, [%rd28+4];
	ld.global.f32 	%f88, [%rd35+4];
	ld.global.f32 	%f89, [%rd36+-4];
	ld.global.f32 	%f90, [%rd37+4];
	ld.global.f32 	%f91, [%rd38+4];
	sub.f32 	%f92, %f89, %f88;
	sub.f32 	%f93, %f92, %f87;
	add.f32 	%f94, %f86, %f93;
	cvt.f64.f32 	%fd17, %f94;
	add.f64 	%fd18, %fd17, %fd17;
	sub.f32 	%f95, %f91, %f90;
	sub.f32 	%f96, %f95, %f85;
	add.f32 	%f97, %f84, %f96;
	cvt.f64.f32 	%fd19, %f97;
	sub.f64 	%fd20, %fd18, %fd19;
	cvt.rn.f32.f64 	%f98, %fd20;
	setp.lt.f32 	%p16, %f98, 0f00000000;
	neg.f32 	%f99, %f98;
	selp.f32 	%f100, %f99, %f98, %p16;
	setp.gt.f32 	%p17, %f100, %f83;
	selp.f32 	%f101, %f100, %f83, %p17;
	ld.global.f32 	%f102, [%rd26+8];
	ld.global.f32 	%f103, [%rd31+8];
	ld.global.f32 	%f104, [%rd33+8];
	ld.global.f32 	%f105, [%rd28+8];
	ld.global.f32 	%f106, [%rd35+8];
	ld.global.f32 	%f107, [%rd36];
	ld.global.f32 	%f108, [%rd37+8];
	ld.global.f32 	%f109, [%rd38+8];
	sub.f32 	%f110, %f107, %f106;
	sub.f32 	%f111, %f110, %f105;
	add.f32 	%f112, %f104, %f111;
	cvt.f64.f32 	%fd21, %f112;
	add.f64 	%fd22, %fd21, %fd21;
	sub.f32 	%f113, %f109, %f108;
	sub.f32 	%f114, %f113, %f103;
	add.f32 	%f115, %f102, %f114;
	cvt.f64.f32 	%fd23, %f115;
	sub.f64 	%fd24, %fd22, %fd23;
	cvt.rn.f32.f64 	%f116, %fd24;
	setp.lt.f32 	%p18, %f116, 0f00000000;
	neg.f32 	%f117, %f116;
	selp.f32 	%f118, %f117, %f116, %p18;
	setp.gt.f32 	%p19, %f118, %f101;
	selp.f32 	%f119, %f118, %f101, %p19;
	ld.global.f32 	%f120, [%rd26+12];
	ld.global.f32 	%f121, [%rd31+12];
	ld.global.f32 	%f122, [%rd33+12];
	ld.global.f32 	%f123, [%rd28+12];
	ld.global.f32 	%f124, [%rd35+12];
	ld.global.f32 	%f125, [%rd36+4];
	ld.global.f32 	%f126, [%rd37+12];
	ld.global.f32 	%f127, [%rd38+12];
	sub.f32 	%f128, %f125, %f124;
	sub.f32 	%f129, %f128, %f123;
	add.f32 	%f130, %f122, %f129;
	cvt.f64.f32 	%fd25, %f130;
	add.f64 	%fd26, %fd25, %fd25;
	sub.f32 	%f131, %f127, %f126;
	sub.f32 	%f132, %f131, %f121;
	add.f32 	%f133, %f120, %f132;
	cvt.f64.f32 	%fd27, %f133;
	sub.f64 	%fd28, %fd26, %fd27;
	cvt.rn.f32.f64 	%f134, %fd28;
	setp.lt.f32 	%p20, %f134, 0f00000000;
	neg.f32 	%f135, %f134;
	selp.f32 	%f136, %f135, %f134, %p20;
	setp.gt.f32 	%p21, %f136, %f119;
	selp.f32 	%f144, %f136, %f119, %p21;
	add.s32 	%r81, %r81, 4;
	add.s32 	%r80, %r80, 4;
	add.s32 	%r79, %r79, 4;
	add.s32 	%r78, %r78, 4;
	add.s32 	%r77, %r77, 4;
	setp.lt.s32 	%p22, %r81, %r6;
	@%p22 bra 	$L__BB0_10;
$L__BB0_11:
	add.s32 	%r76, %r76, 1;
	add.s32 	%r75, %r76, %r4;
	setp.lt.s32 	%p23, %r75, %r10;
	@%p23 bra 	$L__BB0_4;
$L__BB0_12:
	ld.param.u64 	%rd46, [_Z9ID3kernelPfiPiiiiS0_S__param_7];
	mul.lo.s32 	%r70, %r44, %r44;
	mul.lo.s32 	%r71, %r70, 18;
	cvt.rn.f32.s32 	%f137, %r71;
	div.rn.f32 	%f138, %f144, %f137;
	cvta.to.global.u64 	%rd39, %rd46;
	mul.wide.s32 	%rd40, %r1, 4;
	add.s64 	%rd41, %rd39, %rd40;
	st.global.f32 	[%rd41], %f138;
	setp.leu.f32 	%p24, %f138, 0f3E428F5C;
	@%p24 bra 	$L__BB0_14;
	ld.param.u64 	%rd45, [_Z9ID3kernelPfiPiiiiS0_S__param_6];
	cvta.to.global.u64 	%rd42, %rd45;
	add.s64 	%rd44, %rd42, %rd40;
	mov.b32 	%r72, 1;
	st.global.u32 	[%rd44], %r72;
$L__BB0_14:
	ret;

}


// ===== COMPILED SASS (sm_100) =====

	.target	sm_100

	.elftype	@"ET_EXEC"


//--------------------- .note.nv.tkinfo           --------------------------
	.section	.note.nv.tkinfo,"",@"SHT_NOTE"
	.sectionflags	@"SHF_NOTE_NV_TKINFO"
	.tkinfo
        /*0018*/ 	.word	0x00000002
        /*0030*/ 	.string	""
        /*0030*/ 	.string	"ptxas"
        /*0030*/ 	.string	"Cuda compilation tools, release 13.0, V13.0.88"
        /*0030*/ 	.string	"Build cuda_13.0.r13.0/compiler.36424714_0"
        /*0030*/ 	.string	"-arch sm_100 -m 64 "



//--------------------- .note.nv.cuinfo           --------------------------
	.section	.note.nv.cuinfo,"",@"SHT_NOTE"
	.sectionflags	@"SHF_NOTE_NV_CUINFO"
        /*0018*/ 	.short	0x0002
        /*001a*/ 	.short	0x0064
        /*001c*/ 	.short	0x0082
	.zero		2


//--------------------- .nv.info                  --------------------------
	.section	.nv.info,"",@"SHT_CUDA_INFO"
	.align	4


	//----- nvinfo : EIATTR_REGCOUNT
	.align		4
        /*0000*/ 	.byte	0x04, 0x2f
        /*0002*/ 	.short	(.L_1 - .L_0)
	.align		4
.L_0:
        /*0004*/ 	.word	index@(_Z9ID3kernelPfiPiiiiS0_S_)
        /*0008*/ 	.word	0x00000028


	//----- nvinfo : EIATTR_FRAME_SIZE
	.align		4
.L_1:
        /*000c*/ 	.byte	0x04, 0x11
        /*000e*/ 	.short	(.L_3 - .L_2)
	.align		4
.L_2:
        /*0010*/ 	.word	index@($__internal_0_$__cuda_sm3x_div_rn_noftz_f32_slowpath)
        /*0014*/ 	.word	0x00000000


	//----- nvinfo : EIATTR_FRAME_SIZE
	.align		4
.L_3:
        /*0018*/ 	.byte	0x04, 0x11
        /*001a*/ 	.short	(.L_5 - .L_4)
	.align		4
.L_4:
        /*001c*/ 	.word	index@(_Z9ID3kernelPfiPiiiiS0_S_)
        /*0020*/ 	.word	0x00000000


	//----- nvinfo : EIATTR_MIN_STACK_SIZE
	.align		4
.L_5:
        /*0024*/ 	.byte	0x04, 0x12
        /*0026*/ 	.short	(.L_7 - .L_6)
	.align		4
.L_6:
        /*0028*/ 	.word	index@(_Z9ID3kernelPfiPiiiiS0_S_)
        /*002c*/ 	.word	0x00000000
.L_7:


//--------------------- .nv.compat                --------------------------
	.section	.nv.compat,"",@"SHT_CUDA_COMPAT_INFO"
	.align	4
        /*0000*/ 	.byte	0x02, 0x09, 0x00, 0x00, 0x02, 0x02, 0x01, 0x00, 0x02, 0x05, 0x05, 0x00, 0x03, 0x07, 0x01, 0x01
        /*0010*/ 	.byte	0x02, 0x03, 0x00, 0x00, 0x02, 0x06, 0x01, 0x00, 0x04, 0x0b, 0x08, 0x00, 0x01, 0x00, 0x00, 0x00
        /*0020*/ 	.byte	0x00, 0x00, 0x00, 0x00


//--------------------- .nv.info._Z9ID3kernelPfiPiiiiS0_S_ --------------------------
	.section	.nv.info._Z9ID3kernelPfiPiiiiS0_S_,"",@"SHT_CUDA_INFO"
	.sectionflags	@""
	.align	4


	//----- nvinfo : EIATTR_CUDA_API_VERSION
	.align		4
        /*0000*/ 	.byte	0x04, 0x37
        /*0002*/ 	.short	(.L_9 - .L_8)
.L_8:
        /*0004*/ 	.word	0x00000082


	//----- nvinfo : EIATTR_KPARAM_INFO
	.align		4
.L_9:
        /*0008*/ 	.byte	0x04, 0x17
        /*000a*/ 	.short	(.L_11 - .L_10)
.L_10:
        /*000c*/ 	.word	0x00000000
        /*0010*/ 	.short	0x0007
        /*0012*/ 	.short	0x0030
        /*0014*/ 	.byte	0x00, 0xf5, 0x21, 0x00


	//----- nvinfo : EIATTR_KPARAM_INFO
	.align		4
.L_11:
        /*0018*/ 	.byte	0x04, 0x17
        /*001a*/ 	.short	(.L_13 - .L_12)
.L_12:
        /*001c*/ 	.word	0x00000000
        /*0020*/ 	.short	0x0006
        /*0022*/ 	.short	0x0028
        /*0024*/ 	.byte	0x00, 0xf5, 0x21, 0x00


	//----- nvinfo : EIATTR_KPARAM_INFO
	.align		4
.L_13:
        /*0028*/ 	.byte	0x04, 0x17
        /*002a*/ 	.short	(.L_15 - .L_14)
.L_14:
        /*002c*/ 	.word	0x00000000
        /*0030*/ 	.short	0x0005
        /*0032*/ 	.short	0x0020
        /*0034*/ 	.byte	0x00, 0xf0, 0x11, 0x00


	//----- nvinfo : EIATTR_KPARAM_INFO
	.align		4
.L_15:
        /*0038*/ 	.byte	0x04, 0x17
        /*003a*/ 	.short	(.L_17 - .L_16)
.L_16:
        /*003c*/ 	.word	0x00000000
        /*0040*/ 	.short	0x0004
        /*0042*/ 	.short	0x001c
        /*0044*/ 	.byte	0x00, 0xf0, 0x11, 0x00


	//----- nvinfo : EIATTR_KPARAM_INFO
	.align		4
.L_17:
        /*0048*/ 	.byte	0x04, 0x17
        /*004a*/ 	.short	(.L_19 - .L_18)
.L_18:
        /*004c*/ 	.word	0x00000000
        /*0050*/ 	.short	0x0003
        /*0052*/ 	.short	0x0018
        /*0054*/ 	.byte	0x00, 0xf0, 0x11, 0x00


	//----- nvinfo : EIATTR_KPARAM_INFO
	.align		4
.L_19:
        /*0058*/ 	.byte	0x04, 0x17
        /*005a*/ 	.short	(.L_21 - .L_20)
.L_20:
        /*005c*/ 	.word	0x00000000
        /*0060*/ 	.short	0x0002
        /*0062*/ 	.short	0x0010
        /*0064*/ 	.byte	0x00, 0xf5, 0x21, 0x00


	//----- nvinfo : EIATTR_KPARAM_INFO
	.align		4
.L_21:
        /*0068*/ 	.byte	0x04, 0x17
        /*006a*/ 	.short	(.L_23 - .L_22)
.L_22:
        /*006c*/ 	.word	0x00000000
        /*0070*/ 	.short	0x0001
        /*0072*/ 	.short	0x0008
        /*0074*/ 	.byte	0x00, 0xf0, 0x11, 0x00


	//----- nvinfo : EIATTR_KPARAM_INFO
	.align		4
.L_23:
        /*0078*/ 	.byte	0x04, 0x17
        /*007a*/ 	.short	(.L_25 - .L_24)
.L_24:
        /*007c*/ 	.word	0x00000000
        /*0080*/ 	.short	0x0000
        /*0082*/ 	.short	0x0000
        /*0084*/ 	.byte	0x00, 0xf5, 0x21, 0x00


	//----- nvinfo : EIATTR_SPARSE_MMA_MASK
	.align		4
.L_25:
        /*0088*/ 	.byte	0x03, 0x50
        /*008a*/ 	.short	0x0000


	//----- nvinfo : EIATTR_MAXREG_COUNT
	.align		4
        /*008c*/ 	.byte	0x03, 0x1b
        /*008e*/ 	.short	0x00ff


	//----- nvinfo : EIATTR_MERCURY_ISA_VERSION
	.align		4
        /*0090*/ 	.byte	0x03, 0x5f
        /*0092*/ 	.short	0x0101


	//----- nvinfo : EIATTR_VRC_CTA_INIT_COUNT
	.align		4
        /*0094*/ 	.byte	0x02, 0x4a
	.zero		1
	.zero		1


	//----- nvinfo : EIATTR_EXIT_INSTR_OFFSETS
	.align		4
        /*0098*/ 	.byte	0x04, 0x1c
        /*009a*/ 	.short	(.L_27 - .L_26)


	//   ....[0]....
.L_26:
        /*009c*/ 	.word	0x00000070


	//   ....[1]....
        /*00a0*/ 	.word	0x00001370


	//   ....[2]....
        /*00a4*/ 	.word	0x000013c0


	//----- nvinfo : EIATTR_CRS_STACK_SIZE
	.align		4
.L_27:
        /*00a8*/ 	.byte	0x04, 0x1e
        /*00aa*/ 	.short	(.L_29 - .L_28)
.L_28:
        /*00ac*/ 	.word	0x00000000


	//----- nvinfo : EIATTR_CBANK_PARAM_SIZE
	.align		4
.L_29:
        /*00b0*/ 	.byte	0x03, 0x19
        /*00b2*/ 	.short	0x0038


	//----- nvinfo : EIATTR_PARAM_CBANK
	.align		4
        /*00b4*/ 	.byte	0x04, 0x0a
        /*00b6*/ 	.short	(.L_31 - .L_30)
	.align		4
.L_30:
        /*00b8*/ 	.word	index@(.nv.constant0._Z9ID3kernelPfiPiiiiS0_S_)
        /*00bc*/ 	.short	0x0380
        /*00be*/ 	.short	0x0038


	//----- nvinfo : EIATTR_SW_WAR
	.align		4
.L_31:
        /*00c0*/ 	.byte	0x04, 0x36
        /*00c2*/ 	.short	(.L_33 - .L_32)
.L_32:
        /*00c4*/ 	.word	0x00000008
.L_33:


//--------------------- .nv.callgraph             --------------------------
	.section	.nv.callgraph,"",@"SHT_CUDA_CALLGRAPH"
	.align	4
	.sectionentsize	8
	.align		4
        /*0000*/ 	.word	0x00000000
	.align		4
        /*0004*/ 	.word	0xffffffff
	.align		4
        /*0008*/ 	.word	0x00000000
	.align		4
        /*000c*/ 	.word	0xfffffffe
	.align		4
        /*0010*/ 	.word	0x00000000
	.align		4
        /*0014*/ 	.word	0xfffffffd
	.align		4
        /*0018*/ 	.word	0x00000000
	.align		4
        /*001c*/ 	.word	0xfffffffc


//--------------------- .text._Z9ID3kernelPfiPiiiiS0_S_ --------------------------
	.section	.text._Z9ID3kernelPfiPiiiiS0_S_,"ax",@progbits
	.align	128
        .global         _Z9ID3kernelPfiPiiiiS0_S_
        .type           _Z9ID3kernelPfiPiiiiS0_S_,@function
        .size           _Z9ID3kernelPfiPiiiiS0_S_,(.L_x_21 - _Z9ID3kernelPfiPiiiiS0_S_)
        .other          _Z9ID3kernelPfiPiiiiS0_S_,@"STO_CUDA_ENTRY STV_DEFAULT"
_Z9ID3kernelPfiPiiiiS0_S_:
.text._Z9ID3kernelPfiPiiiiS0_S_:
[----:B------:R-:W-:Y:S01]  /*0000*/  LDC R1, c[0x0][0x37c] ;  /* 0x0000df00ff017b82 */ /* 0x000fe20000000800 */
[----:B------:R-:W0:Y:S07]  /*0010*/  S2R R3, SR_TID.X ;  /* 0x0000000000037919 */ /* 0x000e2e0000002100 */
[----:B------:R-:W0:Y:S01]  /*0020*/  S2UR UR4, SR_CTAID.X ;  /* 0x00000000000479c3 */ /* 0x000e220000002500 */
[----:B------:R-:W1:Y:S07]  /*0030*/  LDCU UR5, c[0x0][0x39c] ;  /* 0x00007380ff0577ac */ /* 0x000e6e0008000800 */
[----:B------:R-:W0:Y:S02]  /*0040*/  LDC R0, c[0x0][0x360] ;  /* 0x0000d800ff007b82 */ /* 0x000e240000000800 */
[----:B0-----:R-:W-:-:S05]  /*0050*/  IMAD R0, R0, UR4, R3 ;  /* 0x0000000400007c24 */ /* 0x001fca000f8e0203 */
[----:B-1----:R-:W-:-:S13]  /*0060*/  ISETP.GE.AND P0, PT, R0, UR5, PT ;  /* 0x0000000500007c0c */ /* 0x002fda000bf06270 */
[----:B------:R-:W-:Y:S05]  /*0070*/  @P0 EXIT ;  /* 0x000000000000094d */ /* 0x000fea0003800000 */
[----:B------:R-:W0:Y:S01]  /*0080*/  LDC.64 R2, c[0x0][0x390] ;  /* 0x0000e400ff027b82 */ /* 0x000e220000000a00 */
[----:B------:R-:W1:Y:S01]  /*0090*/  LDCU.64 UR6, c[0x0][0x358] ;  /* 0x00006b00ff0677ac */ /* 0x000e620008000a00 */
[----:B------:R-:W2:Y:S06]  /*00a0*/  LDCU UR4, c[0x0][0x3a0] ;  /* 0x00007400ff0477ac */ /* 0x000eac0008000800 */
[----:B------:R-:W3:Y:S01]  /*00b0*/  LDC R7, c[0x0][0x388] ;  /* 0x0000e200ff077b82 */ /* 0x000ee20000000800 */
[----:B------:R-:W4:Y:S01]  /*00c0*/  LDCU UR8, c[0x0][0x398] ;  /* 0x00007300ff0877ac */ /* 0x000f220008000800 */
[----:B0-----:R-:W-:-:S06]  /*00d0*/  IMAD.WIDE R2, R0, 0x4, R2 ;  /* 0x0000000400027825 */ /* 0x001fcc00078e0202 */
[----:B-1----:R-:W5:Y:S01]  /*00e0*/  LDG.E R2, desc[UR6][R2.64] ;  /* 0x0000000602027981 */ /* 0x002f62000c1e1900 */
[----:B--2---:R-:W-:Y:S01]  /*00f0*/  UIMAD UR5, UR4, 0x3, URZ ;  /* 0x00000003040578a4 */ /* 0x004fe2000f8e02ff */
[----:B---3--:R-:W-:-:S03]  /*0100*/  IABS R8, R7 ;  /* 0x0000000700087213 */ /* 0x008fc60000000000 */
[----:B----4-:R-:W-:Y:S01]  /*0110*/  UISETP.GE.AND UP0, UPT, UR5, UR8, UPT ;  /* 0x000000080500728c */ /* 0x010fe2000bf06270 */
[----:B------:R-:W0:Y:S08]  /*0120*/  I2F.RP R6, R8 ;  /* 0x0000000800067306 */ /* 0x000e300000209400 */
[----:B0-----:R-:W0:Y:S02]  /*0130*/  MUFU.RCP R6, R6 ;  /* 0x0000000600067308 */ /* 0x001e240000001000 */
[----:B0-----:R-:W-:-:S06]  /*0140*/  IADD3 R4, PT, PT, R6, 0xffffffe, RZ ;  /* 0x0ffffffe06047810 */ /* 0x001fcc0007ffe0ff */
[----:B------:R0:W1:Y:S02]  /*0150*/  F2I.FTZ.U32.TRUNC.NTZ R5, R4 ;  /* 0x0000000400057305 */ /* 0x000064000021f000 */
[----:B0-----:R-:W-:Y:S01]  /*0160*/  IMAD.MOV.U32 R4, RZ, RZ, RZ ;  /* 0x000000ffff047224 */ /* 0x001fe200078e00ff */
[----:B-1----:R-:W-:-:S05]  /*0170*/  IADD3 R9, PT, PT, RZ, -R5, RZ ;  /* 0x80000005ff097210 */ /* 0x002fca0007ffe0ff */
[----:B------:R-:W-:-:S04]  /*0180*/  IMAD R9, R9, R8, RZ ;  /* 0x0000000809097224 */ /* 0x000fc800078e02ff */
[----:B------:R-:W-:Y:S01]  /*0190*/  IMAD.HI.U32 R5, R5, R9, R4 ;  /* 0x0000000905057227 */ /* 0x000fe200078e0004 */
[----:B-----5:R-:W-:-:S05]  /*01a0*/  IABS R3, R2 ;  /* 0x0000000200037213 */ /* 0x020fca0000000000 */
[----:B------:R-:W-:-:S05]  /*01b0*/  IMAD.HI.U32 R5, R5, R3, RZ ;  /* 0x0000000305057227 */ /* 0x000fca00078e00ff */
[----:B------:R-:W-:-:S05]  /*01c0*/  IADD3 R6, PT, PT, -R5, RZ, RZ ;  /* 0x000000ff05067210 */ /* 0x000fca0007ffe1ff */
[----:B------:R-:W-:-:S05]  /*01d0*/  IMAD R3, R8, R6, R3 ;  /* 0x0000000608037224 */ /* 0x000fca00078e0203 */
[----:B------:R-:W-:-:S13]  /*01e0*/  ISETP.GT.U32.AND P2, PT, R8, R3, PT ;  /* 0x000000030800720c */ /* 0x000fda0003f44070 */
[----:B------:R-:W-:Y:S01]  /*01f0*/  @!P2 IMAD.IADD R3, R3, 0x1, -R8 ;  /* 0x000000010303a824 */ /* 0x000fe200078e0a08 */
[----:B------:R-:W-:Y:S02]  /*0200*/  @!P2 IADD3 R5, PT, PT, R5, 0x1, RZ ;  /* 0x000000010505a810 */ /* 0x000fe40007ffe0ff */
[----:B------:R-:W-:Y:S02]  /*0210*/  ISETP.NE.AND P2, PT, R7, RZ, PT ;  /* 0x000000ff0700720c */ /* 0x000fe40003f45270 */
[----:B------:R-:W-:Y:S01]  /*0220*/  ISETP.GE.U32.AND P0, PT, R3, R8, PT ;  /* 0x000000080300720c */ /* 0x000fe20003f06070 */
[----:B------:R-:W-:Y:S01]  /*0230*/  HFMA2 R8, -RZ, RZ, 0, 0 ;  /* 0x00000000ff087431 */ /* 0x000fe200000001ff */
[----:B------:R-:W-:-:S04]  /*0240*/  LOP3.LUT R3, R2, R7, RZ, 0x3c, !PT ;  /* 0x0000000702037212 */ /* 0x000fc800078e3cff */
[----:B------:R-:W-:-:S07]  /*0250*/  ISETP.GE.AND P1, PT, R3, RZ, PT ;  /* 0x000000ff0300720c */ /* 0x000fce0003f26270 */
[----:B------:R-:W-:-:S06]  /*0260*/  @P0 VIADD R5, R5, 0x1 ;  /* 0x0000000105050836 */ /* 0x000fcc0000000000 */
[----:B------:R-:W-:Y:S02]  /*0270*/  @!P1 IADD3 R5, PT, PT, -R5, RZ, RZ ;  /* 0x000000ff05059210 */ /* 0x000fe40007ffe1ff */
[----:B------:R-:W-:-:S05]  /*0280*/  @!P2 LOP3.LUT R5, RZ, R7, RZ, 0x33, !PT ;  /* 0x00000007ff05a212 */ /* 0x000fca00078e33ff */
[----:B------:R-:W-:-:S04]  /*0290*/  IMAD.MOV R3, RZ, RZ, -R5 ;  /* 0x000000ffff037224 */ /* 0x000fc800078e0a05 */
[----:B------:R-:W-:Y:S01]  /*02a0*/  IMAD R2, R7, R3, R2 ;  /* 0x0000000307027224 */ /* 0x000fe200078e0202 */
[----:B------:R-:W-:Y:S06]  /*02b0*/  BRA.U UP0, `(.L_x_0) ;  /* 0x0000000d00d87547 */ /* 0x000fec000b800000 */
[----:B------:R-:W-:-:S04]  /*02c0*/  UIMAD UR4, UR4, 0x6, URZ ;  /* 0x00000006040478a4 */ /* 0x000fc8000f8e02ff */
[----:B------:R-:W-:-:S09]  /*02d0*/  UISETP.GE.AND UP0, UPT, UR4, UR8, UPT ;  /* 0x000000080400728c */ /* 0x000fd2000bf06270 */
[----:B------:R-:W-:Y:S05]  /*02e0*/  BRA.U UP0, `(.L_x_0) ;  /* 0x0000000d00cc7547 */ /* 0x000fea000b800000 */
[C---:B------:R-:W-:Y:S01]  /*02f0*/  VIADD R3, R2.reuse, UR8 ;  /* 0x0000000802037c36 */ /* 0x040fe20008000000 */
[----:B------:R-:W-:Y:S01]  /*0300*/  IADD3 R4, PT, PT, R2, UR4, RZ ;  /* 0x0000000402047c10 */ /* 0x000fe2000fffe0ff */
[----:B------:R-:W-:Y:S01]  /*0310*/  BSSY.RECONVERGENT B0, `(.L_x_0) ;  /* 0x00000f0000007945 */ /* 0x000fe20003800200 */
[----:B------:R-:W-:Y:S02]  /*0320*/  IMAD.MOV.U32 R8, RZ, RZ, RZ ;  /* 0x000000ffff087224 */ /* 0x000fe400078e00ff */
[----:B------:R-:W-:Y:S02]  /*0330*/  VIADDMNMX R7, R4, 0x1, R3, !PT ;  /* 0x0000000104077846 */ /* 0x000fe40007800103 */
[----:B------:R-:W-:Y:S02]  /*0340*/  IADD3 R4, PT, PT, R5, UR8, RZ ;  /* 0x0000000805047c10 */ /* 0x000fe4000fffe0ff */
[----:B------:R-:W-:-:S04]  /*0350*/  IADD3 R7, PT, PT, R2, UR4, -R7 ;  /* 0x0000000402077c10 */ /* 0x000fc8000fffe807 */
[----:B------:R-:W-:Y:S01]  /*0360*/  ISETP.GT.U32.AND P0, PT, R7, -0x4, PT ;  /* 0xfffffffc0700780c */ /* 0x000fe20003f04070 */
[----:B------:R-:W-:-:S12]  /*0370*/  VIADD R7, R5, UR5 ;  /* 0x0000000505077c36 */ /* 0x000fd80008000000 */
.L_x_6:
[----:B------:R-:W0:Y:S01]  /*0380*/  LDC R6, c[0x0][0x3a0] ;  /* 0x0000e800ff067b82 */ /* 0x000e220000000800 */
[----:B------:R-:W-:Y:S01]  /*0390*/  ULEA.HI UR4, UR5, UR5, URZ, 0x1 ;  /* 0x0000000505047291 */ /* 0x000fe2000f8f08ff */
[----:B------:R-:W-:Y:S01]  /*03a0*/  BSSY.RECONVERGENT B1, `(.L_x_1) ;  /* 0x000006d000017945 */ /* 0x000fe20003800200 */
[----:B------:R-:W-:Y:S02]  /*03b0*/  IMAD.MOV.U32 R28, RZ, RZ, R2 ;  /* 0x000000ffff1c7224 */ /* 0x000fe400078e0002 */
[----:B------:R-:W-:-:S06]  /*03c0*/  USHF.R.S32.HI UR4, URZ, 0x1, UR4 ;  /* 0x00000001ff047899 */ /* 0x000fcc0008011404 */
[----:B------:R-:W-:Y:S01]  /*03d0*/  IADD3 R33, PT, PT, R5, UR4, RZ ;  /* 0x0000000405217c10 */ /* 0x000fe2000fffe0ff */
[C---:B0-----:R-:W-:Y:S01]  /*03e0*/  IMAD R9, R6.reuse, 0x6, RZ ;  /* 0x0000000606097824 */ /* 0x041fe200078e02ff */
[----:B------:R-:W-:-:S04]  /*03f0*/  LEA.HI R10, R6, R6, RZ, 0x1 ;  /* 0x00000006060a7211 */ /* 0x000fc800078f08ff */
[----:B------:R-:W-:Y:S02]  /*0400*/  IADD3 R16, PT, PT, R2, R9, RZ ;  /* 0x0000000902107210 */ /* 0x000fe40007ffe0ff */
[----:B------:R-:W-:Y:S02]  /*0410*/  SHF.R.S32.HI R10, RZ, 0x1, R10 ;  /* 0x00000001ff0a7819 */ /* 0x000fe4000001140a */
[----:B------:R-:W-:-:S03]  /*0420*/  VIADDMNMX R11, R16, 0x1, R3, !PT ;  /* 0x00000001100b7846 */ /* 0x000fc60007800103 */
[----:B------:R-:W-:Y:S01]  /*0430*/  IMAD.IADD R31, R33, 0x1, -R10 ;  /* 0x00000001211f7824 */ /* 0x000fe200078e0a0a */
[----:B------:R-:W-:Y:S01]  /*0440*/  IADD3 R33, PT, PT, R10, R33, RZ ;  /* 0x000000210a217210 */ /* 0x000fe20007ffe0ff */
[----:B------:R-:W-:-:S05]  /*0450*/  IMAD.IADD R11, R11, 0x1, -R16 ;  /* 0x000000010b0b7824 */ /* 0x000fca00078e0a10 */
[----:B------:R-:W-:-:S04]  /*0460*/  LOP3.LUT R6, R11, 0x3, RZ, 0xc0, !PT ;  /* 0x000000030b067812 */ /* 0x000fc800078ec0ff */
[----:B------:R-:W-:-:S13]  /*0470*/  ISETP.NE.AND P1, PT, R6, RZ, PT ;  /* 0x000000ff0600720c */ /* 0x000fda0003f25270 */
[----:B------:R-:W-:Y:S05]  /*0480*/  @!P1 BRA `(.L_x_2) ;  /* 0x0000000400789947 */ /* 0x000fea0003800000 */
[----:B------:R-:W0:Y:S01]  /*0490*/  LDC.64 R10, c[0x0][0x380] ;  /* 0x0000e000ff0a7b82 */ /* 0x000e220000000a00 */
[----:B------:R-:W1:Y:S02]  /*04a0*/  LDCU UR4, c[0x0][0x388] ;  /* 0x00007100ff0477ac */ /* 0x000e640008000800 */
[--C-:B-1----:R-:W-:Y:S02]  /*04b0*/  IMAD R13, R31, UR4, R16.reuse ;  /* 0x000000041f0d7c24 */ /* 0x102fe4000f8e0210 */
[----:B------:R-:W-:Y:S02]  /*04c0*/  IMAD R15, R33, UR4, R16 ;  /* 0x00000004210f7c24 */ /* 0x000fe4000f8e0210 */
[----:B0-----:R-:W-:-:S04]  /*04d0*/  IMAD.WIDE R12, R13, 0x4, R10 ;  /* 0x000000040d0c7825 */ /* 0x001fc800078e020a */
[----:B------:R-:W-:Y:S01]  /*04e0*/  IMAD.WIDE R14, R15, 0x4, R10 ;  /* 0x000000040f0e7825 */ /* 0x000fe200078e020a */
[----:B------:R-:W2:Y:S04]  /*04f0*/  LDG.E R27, desc[UR6][R12.64] ;  /* 0x000000060c1b7981 */ /* 0x000ea8000c1e1900 */
[----:B------:R-:W2:Y:S01]  /*0500*/  LDG.E R26, desc[UR6][R14.64] ;  /* 0x000000060e1a7981 */ /* 0x000ea2000c1e1900 */
[----:B------:R-:W-:Y:S02]  /*0510*/  IMAD R17, R33, UR4, R2 ;  /* 0x0000000421117c24 */ /* 0x000fe4000f8e0202 */
[--C-:B------:R-:W-:Y:S02]  /*0520*/  IMAD R21, R5, UR4, R16.reuse ;  /* 0x0000000405157c24 */ /* 0x100fe4000f8e0210 */
[----:B------:R-:W-:-:S02]  /*0530*/  IMAD R23, R7, UR4, R16 ;  /* 0x0000000407177c24 */ /* 0x000fc4000f8e0210 */
[----:B------:R-:W-:Y:S02]  /*0540*/  IMAD R25, R31, UR4, R2 ;  /* 0x000000041f197c24 */ /* 0x000fe4000f8e0202 */
[----:B------:R-:W-:-:S04]  /*0550*/  IMAD.WIDE R16, R17, 0x4, R10 ;  /* 0x0000000411107825 */ /* 0x000fc800078e020a */
[--C-:B------:R-:W-:Y:S01]  /*0560*/  IMAD R19, R5, UR4, R2.reuse ;  /* 0x0000000405137c24 */ /* 0x100fe2000f8e0202 */
[----:B------:R-:W3:Y:S01]  /*0570*/  LDG.E R28, desc[UR6][R16.64] ;  /* 0x00000006101c7981 */ /* 0x000ee2000c1e1900 */
[----:B------:R-:W-:Y:S02]  /*0580*/  IMAD R29, R7, UR4, R2 ;  /* 0x00000004071d7c24 */ /* 0x000fe4000f8e0202 */
[----:B------:R-:W-:-:S04]  /*0590*/  IMAD.WIDE R20, R21, 0x4, R10 ;  /* 0x0000000415147825 */ /* 0x000fc800078e020a */
[--C-:B------:R-:W-:Y:S01]  /*05a0*/  IMAD.WIDE R22, R23, 0x4, R10.reuse ;  /* 0x0000000417167825 */ /* 0x100fe200078e020a */
[----:B------:R-:W4:Y:S03]  /*05b0*/  LDG.E R32, desc[UR6][R20.64] ;  /* 0x0000000614207981 */ /* 0x000f26000c1e1900 */
[--C-:B------:R-:W-:Y:S01]  /*05c0*/  IMAD.WIDE R24, R25, 0x4, R10.reuse ;  /* 0x0000000419187825 */ /* 0x100fe200078e020a */
[----:B------:R-:W4:Y:S03]  /*05d0*/  LDG.E R35, desc[UR6][R22.64] ;  /* 0x0000000616237981 */ /* 0x000f26000c1e1900 */
[--C-:B------:R-:W-:Y:S01]  /*05e0*/  IMAD.WIDE R18, R19, 0x4, R10.reuse ;  /* 0x0000000413127825 */ /* 0x100fe200078e020a */
[----:B------:R-:W5:Y:S03]  /*05f0*/  LDG.E R30, desc[UR6][R24.64] ;  /* 0x00000006181e7981 */ /* 0x000f66000c1e1900 */
[----:B------:R-:W-:-:S05]  /*0600*/  IMAD.WIDE R10, R29, 0x4, R10 ;  /* 0x000000041d0a7825 */ /* 0x000fca00078e020a */
[----:B------:R-:W5:Y:S01]  /*0610*/  LDG.E R29, desc[UR6][R10.64] ;  /* 0x000000060a1d7981 */ /* 0x000f62000c1e1900 */
[----:B--2---:R-:W-:-:S03]  /*0620*/  FADD R27, -R27, R26 ;  /* 0x0000001a1b1b7221 */ /* 0x004fc60000000100 */
[----:B------:R-:W2:Y:S01]  /*0630*/  LDG.E R26, desc[UR6][R18.64] ;  /* 0x00000006121a7981 */ /* 0x000ea2000c1e1900 */
[----:B---3--:R-:W-:Y:S01]  /*0640*/  FADD R27, -R28, R27 ;  /* 0x0000001b1c1b7221 */ /* 0x008fe20000000100 */
[----:B----4-:R-:W-:-:S03]  /*0650*/  FADD R32, -R32, R35 ;  /* 0x0000002320207221 */ /* 0x010fc60000000100 */
[----:B-----5:R-:W-:Y:S01]  /*0660*/  FADD R30, R30, R27 ;  /* 0x0000001b1e1e7221 */ /* 0x020fe20000000000 */
[----:B------:R-:W-:-:S03]  /*0670*/  FADD R27, -R29, R32 ;  /* 0x000000201d1b7221 */ /* 0x000fc60000000100 */
[----:B------:R-:W0:Y:S02]  /*0680*/  F2F.F64.F32 R28, R30 ;  /* 0x0000001e001c7310 */ /* 0x000e240000201800 */
[----:B0-----:R-:W-:Y:S01]  /*0690*/  DADD R28, R28, R28 ;  /* 0x000000001c1c7229 */ /* 0x001fe2000000001c */
[----:B------:R-:W-:Y:S01]  /*06a0*/  ISETP.NE.AND P2, PT, R6, 0x1, PT ;  /* 0x000000010600780c */ /* 0x000fe20003f45270 */
[----:B--2---:R-:W-:-:S04]  /*06b0*/  FADD R32, R26, R27 ;  /* 0x0000001b1a207221 */ /* 0x004fc80000000000 */
[----:B------:R-:W0:Y:S02]  /*06c0*/  F2F.F64.F32 R26, R32 ;  /* 0x00000020001a7310 */ /* 0x000e240000201800 */
[----:B0-----:R-:W-:-:S10]  /*06d0*/  DADD R26, R28, -R26 ;  /* 0x000000001c1a7229 */ /* 0x001fd4000000081a */
[----:B------:R-:W0:Y:S01]  /*06e0*/  F2F.F32.F64 R26, R26 ;  /* 0x0000001a001a7310 */ /* 0x000e220000301000 */
[----:B------:R-:W-:Y:S02]  /*06f0*/  IADD3 R28, PT, PT, R2, 0x1, RZ ;  /* 0x00000001021c7810 */ /* 0x000fe40007ffe0ff */
[----:B0-----:R-:W-:-:S04]  /*0700*/  FSETP.GEU.AND P1, PT, R26, RZ, PT ;  /* 0x000000ff1a00720b */ /* 0x001fc80003f2e000 */
[----:B------:R-:W-:-:S04]  /*0710*/  FSEL R29, -R26, R26, !P1 ;  /* 0x0000001a1a1d7208 */ /* 0x000fc80004800100 */
[----:B------:R-:W-:-:S04]  /*0720*/  FSETP.GT.AND P1, PT, R29, R8, PT ;  /* 0x000000081d00720b */ /* 0x000fc80003f24000 */
[----:B------:R-:W-:Y:S01]  /*0730*/  FSEL R8, R29, R8, P1 ;  /* 0x000000081d087208 */ /* 0x000fe20000800000 */
[----:B------:R-:W-:Y:S08]  /*0740*/  @!P2 BRA `(.L_x_2) ;  /* 0x0000000000c8a947 */ /* 0x000ff00003800000 */
[----:B------:R-:W2:Y:S04]  /*0750*/  LDG.E R26, desc[UR6][R12.64+0x4] ;  /* 0x000004060c1a7981 */ /* 0x000ea8000c1e1900 */
[----:B------:R-:W2:Y:S04]  /*0760*/  LDG.E R35, desc[UR6][R14.64+0x4] ;  /* 0x000004060e237981 */ /* 0x000ea8000c1e1900 */
[----:B------:R-:W3:Y:S04]  /*0770*/  LDG.E R29, desc[UR6][R16.64+0x4] ;  /* 0x00000406101d7981 */ /* 0x000ee8000c1e1900 */
[----:B------:R-:W4:Y:S04]  /*0780*/  LDG.E R30, desc[UR6][R20.64+0x4] ;  /* 0x00000406141e7981 */ /* 0x000f28000c1e1900 */
[----:B------:R-:W4:Y:S04]  /*0790*/  LDG.E R37, desc[UR6][R22.64+0x4] ;  /* 0x0000040616257981 */ /* 0x000f28000c1e1900 */
[----:B------:R-:W5:Y:S04]  /*07a0*/  LDG.E R28, desc[UR6][R24.64+0x4] ;  /* 0x00000406181c7981 */ /* 0x000f68000c1e1900 */
[----:B------:R-:W5:Y:S01]  /*07b0*/  LDG.E R27, desc[UR6][R10.64+0x4] ;  /* 0x000004060a1b7981 */ /* 0x000f62000c1e1900 */
[----:B--2---:R-:W-:-:S03]  /*07c0*/  FADD R32, -R26, R35 ;  /* 0x000000231a207221 */ /* 0x004fc60000000100 */
[----:B------:R-:W2:Y:S01]  /*07d0*/  LDG.E R26, desc[UR6][R18.64+0x4] ;  /* 0x00000406121a7981 */ /* 0x000ea2000c1e1900 */
[----:B------:R-:W-:Y:S01]  /*07e0*/  ISETP.NE.AND P2, PT, R6, 0x2, PT ;  /* 0x000000020600780c */ /* 0x000fe20003f45270 */
[----:B---3--:R-:W-:Y:S01]  /*07f0*/  FADD R29, -R29, R32 ;  /* 0x000000201d1d7221 */ /* 0x008fe20000000100 */
[----:B----4-:R-:W-:-:S03]  /*0800*/  FADD R32, -R30, R37 ;  /* 0x000000251e207221 */ /* 0x010fc60000000100 */
[----:B-----5:R-:W-:Y:S01]  /*0810*/  FADD R30, R28, R29 ;  /* 0x0000001d1c1e7221 */ /* 0x020fe20000000000 */
[----:B------:R-:W-:-:S03]  /*0820*/  FADD R27, -R27, R32 ;  /* 0x000000201b1b7221 */ /* 0x000fc60000000100 */
[----:B------:R-:W0:Y:S02]  /*0830*/  F2F.F64.F32 R28, R30 ;  /* 0x0000001e001c7310 */ /* 0x000e240000201800 */
[----:B0-----:R-:W-:Y:S01]  /*0840*/  DADD R28, R28, R28 ;  /* 0x000000001c1c7229 */ /* 0x001fe2000000001c */
[----:B--2---:R-:W-:-:S05]  /*0850*/  FADD R32, R26, R27 ;  /* 0x0000001b1a207221 */ /* 0x004fca0000000000 */
[----:B------:R-:W0:Y:S02]  /*0860*/  F2F.F64.F32 R26, R32 ;  /* 0x00000020001a7310 */ /* 0x000e240000201800 */
[----:B0-----:R-:W-:Y:S01]  /*0870*/  DADD R26, R28, -R26 ;  /* 0x000000001c1a7229 */ /* 0x001fe2000000081a */
[----:B------:R-:W-:-:S09]  /*0880*/  VIADD R28, R2, 0x2 ;  /* 0x00000002021c7836 */ /* 0x000fd20000000000 */
[----:B------:R-:W0:Y:S02]  /*0890*/  F2F.F32.F64 R26, R26 ;  /* 0x0000001a001a7310 */ /* 0x000e240000301000 */
        /* <DEDUP_REMOVED lines=11> */
[----:B------:R-:W5:Y:S04]  /*0950*/  LDG.E R10, desc[UR6][R10.64+0x8] ;  /* 0x000008060a0a7981 */ /* 0x000f68000c1e1900 */
[----:B------:R-:W5:Y:S01]  /*0960*/  LDG.E R18, desc[UR6][R18.64+0x8] ;  /* 0x0000080612127981 */ /* 0x000f62000c1e1900 */
[----:B------:R-:W-:Y:S01]  /*0970*/  IADD3 R28, PT, PT, R2, 0x3, RZ ;  /* 0x00000003021c7810 */ /* 0x000fe20007ffe0ff */
[----:B--2---:R-:W-:-:S04]  /*0980*/  FADD R27, -R12, R15 ;  /* 0x0000000f0c1b7221 */ /* 0x004fc80000000100 */
[----:B---3--:R-:W-:Y:S01]  /*0990*/  FADD R27, -R16, R27 ;  /* 0x0000001b101b7221 */ /* 0x008fe20000000100 */
[----:B----4-:R-:W-:-:S03]  /*09a0*/  FADD R29, -R20, R23 ;  /* 0x00000017141d7221 */ /* 0x010fc60000000100 */
[----:B-----5:R-:W-:Y:S01]  /*09b0*/  FADD R27, R24, R27 ;  /* 0x0000001b181b7221 */ /* 0x020fe20000000000 */
[----:B------:R-:W-:-:S03]  /*09c0*/  FADD R29, -R10, R29 ;  /* 0x0000001d0a1d7221 */ /* 0x000fc60000000100 */
[----:B------:R-:W0:Y:S01]  /*09d0*/  F2F.F64.F32 R12, R27 ;  /* 0x0000001b000c7310 */ /* 0x000e220000201800 */
[----:B------:R-:W-:-:S07]  /*09e0*/  FADD R14, R18, R29 ;  /* 0x0000001d120e7221 */ /* 0x000fce0000000000 */
[----:B------:R-:W1:Y:S01]  /*09f0*/  F2F.F64.F32 R14, R14 ;  /* 0x0000000e000e7310 */ /* 0x000e620000201800 */
[----:B0-----:R-:W-:-:S08]  /*0a00*/  DADD R12, R12, R12 ;  /* 0x000000000c0c7229 */ /* 0x001fd0000000000c */
[----:B-1----:R-:W-:-:S10]  /*0a10*/  DADD R12, R12, -R14 ;  /* 0x000000000c0c7229 */ /* 0x002fd4000000080e */
[----:B------:R-:W0:Y:S02]  /*0a20*/  F2F.F32.F64 R12, R12 ;  /* 0x0000000c000c7310 */ /* 0x000e240000301000 */
[----:B0-----:R-:W-:-:S04]  /*0a30*/  FSETP.GEU.AND P1, PT, R12, RZ, PT ;  /* 0x000000ff0c00720b */ /* 0x001fc80003f2e000 */
[----:B------:R-:W-:-:S04]  /*0a40*/  FSEL R11, -R12, R12, !P1 ;  /* 0x0000000c0c0b7208 */ /* 0x000fc80004800100 */
[----:B------:R-:W-:-:S04]  /*0a50*/  FSETP.GT.AND P1, PT, R11, R8, PT ;  /* 0x000000080b00720b */ /* 0x000fc80003f24000 */
[----:B------:R-:W-:-:S09]  /*0a60*/  FSEL R8, R11, R8, P1 ;  /* 0x000000080b087208 */ /* 0x000fd20000800000 */
.L_x_2:
[----:B------:R-:W-:Y:S05]  /*0a70*/  BSYNC.RECONVERGENT B1 ;  /* 0x0000000000017941 */ /* 0x000fea0003800200 */
.L_x_1:
[----:B------:R-:W-:Y:S04]  /*0a80*/  BSSY.RECONVERGENT B1, `(.L_x_3) ;  /* 0x0000074000017945 */ /* 0x000fe80003800200 */
[----:B------:R-:W-:Y:S05]  /*0a90*/  @P0 BRA `(.L_x_4) ;  /* 0x0000000400c80947 */ /* 0x000fea0003800000 */
[----:B------:R-:W0:Y:S01]  /*0aa0*/  LDCU UR4, c[0x0][0x388] ;  /* 0x00007100ff0477ac */ /* 0x000e220008000800 */
[--C-:B------:R-:W-:Y:S02]  /*0ab0*/  IMAD.IADD R6, R9, 0x1, R28.reuse ;  /* 0x0000000109067824 */ /* 0x100fe400078e021c */
[--C-:B0-----:R-:W-:Y:S02]  /*0ac0*/  IMAD R33, R33, UR4, R28.reuse ;  /* 0x0000000421217c24 */ /* 0x101fe4000f8e021c */
[--C-:B------:R-:W-:Y:S02]  /*0ad0*/  IMAD R7, R7, UR4, R28.reuse ;  /* 0x0000000407077c24 */ /* 0x100fe4000f8e021c */
[--C-:B------:R-:W-:Y:S02]  /*0ae0*/  IMAD R31, R31, UR4, R28.reuse ;  /* 0x000000041f1f7c24 */ /* 0x100fe4000f8e021c */
[----:B------:R-:W-:-:S07]  /*0af0*/  IMAD R30, R5, UR4, R28 ;  /* 0x00000004051e7c24 */ /* 0x000fce000f8e021c */
.L_x_5:
[----:B------:R-:W0:Y:S02]  /*0b00*/  LDC.64 R18, c[0x0][0x380] ;  /* 0x0000e000ff127b82 */ /* 0x000e240000000a00 */
[----:B0-----:R-:W-:-:S04]  /*0b10*/  IMAD.WIDE R22, R31, 0x4, R18 ;  /* 0x000000041f167825 */ /* 0x001fc800078e0212 */
[----:B------:R-:W-:-:S04]  /*0b20*/  IMAD.WIDE R20, R33, 0x4, R18 ;  /* 0x0000000421147825 */ /* 0x000fc800078e0212 */
[C---:B------:R-:W-:Y:S01]  /*0b30*/  IMAD.WIDE R14, R9.reuse, 0x4, R22 ;  /* 0x00000004090e7825 */ /* 0x040fe200078e0216 */
[----:B------:R-:W2:Y:S03]  /*0b40*/  LDG.E R26, desc[UR6][R20.64] ;  /* 0x00000006141a7981 */ /* 0x000ea6000c1e1900 */
[----:B------:R-:W-:Y:S01]  /*0b50*/  IMAD.WIDE R10, R9, 0x4, R20 ;  /* 0x00000004090a7825 */ /* 0x000fe200078e0214 */
[----:B------:R-:W3:Y:S04]  /*0b60*/  LDG.E R27, desc[UR6][R14.64] ;  /* 0x000000060e1b7981 */ /* 0x000ee8000c1e1900 */
[----:B------:R-:W3:Y:S01]  /*0b70*/  LDG.E R28, desc[UR6][R10.64] ;  /* 0x000000060a1c7981 */ /* 0x000ee2000c1e1900 */
[----:B------:R-:W-:-:S03]  /*0b80*/  IMAD.WIDE R24, R30, 0x4, R18 ;  /* 0x000000041e187825 */ /* 0x000fc600078e0212 */
[----:B------:R-:W4:Y:S01]  /*0b90*/  LDG.E R34, desc[UR6][R20.64+0x4] ;  /* 0x0000040614227981 */ /* 0x000f22000c1e1900 */
[----:B------:R-:W-:-:S03]  /*0ba0*/  IMAD.WIDE R18, R7, 0x4, R18 ;  /* 0x0000000407127825 */ /* 0x000fc600078e0212 */
[----:B------:R-:W5:Y:S01]  /*0bb0*/  LDG.E R36, desc[UR6][R14.64+0x8] ;  /* 0x000008060e247981 */ /* 0x000f62000c1e1900 */
[----:B------:R-:W-:-:S03]  /*0bc0*/  IMAD.WIDE R12, R9, 0x4, R24 ;  /* 0x00000004090c7825 */ /* 0x000fc600078e0218 */
[----:B------:R-:W5:Y:S01]  /*0bd0*/  LDG.E R37, desc[UR6][R10.64+0x8] ;  /* 0x000008060a257981 */ /* 0x000f62000c1e1900 */
[----:B------:R-:W-:-:S03]  /*0be0*/  IMAD.WIDE R16, R9, 0x4, R18 ;  /* 0x0000000409107825 */ /* 0x000fc600078e0212 */
[----:B------:R-:W4:Y:S04]  /*0bf0*/  LDG.E R29, desc[UR6][R12.64] ;  /* 0x000000060c1d7981 */ /* 0x000f28000c1e1900 */
[----:B------:R-:W4:Y:S01]  /*0c00*/  LDG.E R32, desc[UR6][R16.64] ;  /* 0x0000000610207981 */ /* 0x000f22000c1e1900 */
[----:B---3--:R-:W-:-:S03]  /*0c10*/  FADD R35, -R27, R28 ;  /* 0x0000001c1b237221 */ /* 0x008fc60000000100 */
[----:B------:R-:W3:Y:S04]  /*0c20*/  LDG.E R28, desc[UR6][R22.64] ;  /* 0x00000006161c7981 */ /* 0x000ee8000c1e1900 */
[----:B------:R-:W5:Y:S01]  /*0c30*/  LDG.E R27, desc[UR6][R18.64] ;  /* 0x00000006121b7981 */ /* 0x000f62000c1e1900 */
[----:B--2---:R-:W-:-:S03]  /*0c40*/  FADD R35, -R26, R35 ;  /* 0x000000231a237221 */ /* 0x004fc60000000100 */
[----:B------:R-:W2:Y:S01]  /*0c50*/  LDG.E R26, desc[UR6][R24.64] ;  /* 0x00000006181a7981 */ /* 0x000ea2000c1e1900 */
[----:B----4-:R-:W-:Y:S01]  /*0c60*/  FADD R32, -R29, R32 ;  /* 0x000000201d207221 */ /* 0x010fe20000000100 */
[----:B---3--:R-:W-:-:S04]  /*0c70*/  FADD R35, R28, R35 ;  /* 0x000000231c237221 */ /* 0x008fc80000000000 */
[----:B------:R-:W0:Y:S01]  /*0c80*/  F2F.F64.F32 R28, R35 ;  /* 0x00000023001c7310 */ /* 0x000e220000201800 */
[----:B-----5:R-:W-:-:S04]  /*0c90*/  FADD R27, -R27, R32 ;  /* 0x000000201b1b7221 */ /* 0x020fc80000000100 */
[----:B--2---:R-:W-:-:S04]  /*0ca0*/  FADD R32, R26, R27 ;  /* 0x0000001b1a207221 */ /* 0x004fc80000000000 */
[----:B------:R1:W2:Y:S01]  /*0cb0*/  F2F.F64.F32 R26, R32 ;  /* 0x00000020001a7310 */ /* 0x0002a20000201800 */
[----:B0-----:R-:W-:Y:S01]  /*0cc0*/  DADD R28, R28, R28 ;  /* 0x000000001c1c7229 */ /* 0x001fe2000000001c */
[----:B-1----:R-:W3:Y:S07]  /*0cd0*/  LDG.E R32, desc[UR6][R22.64+0x8] ;  /* 0x0000080616207981 */ /* 0x002eee000c1e1900 */
[----:B--2---:R-:W-:Y:S02]  /*0ce0*/  DADD R26, R28, -R26 ;  /* 0x000000001c1a7229 */ /* 0x004fe4000000081a */
[----:B------:R-:W2:Y:S04]  /*0cf0*/  LDG.E R28, desc[UR6][R14.64+0x4] ;  /* 0x000004060e1c7981 */ /* 0x000ea8000c1e1900 */
[----:B------:R-:W2:Y:S01]  /*0d00*/  LDG.E R29, desc[UR6][R10.64+0x4] ;  /* 0x000004060a1d7981 */ /* 0x000ea2000c1e1900 */
[----:B------:R-:W-:-:S03]  /*0d10*/  FADD R35, -R36, R37 ;  /* 0x0000002524237221 */ /* 0x000fc60000000100 */
[----:B------:R-:W4:Y:S04]  /*0d20*/  LDG.E R36, desc[UR6][R14.64+0xc] ;  /* 0x00000c060e247981 */ /* 0x000f28000c1e1900 */
[----:B------:R-:W4:Y:S01]  /*0d30*/  LDG.E R37, desc[UR6][R10.64+0xc] ;  /* 0x00000c060a257981 */ /* 0x000f22000c1e1900 */
[----:B------:R0:W-:Y:S03]  /*0d40*/  F2F.F32.F64 R26, R26 ;  /* 0x0000001a001a7310 */ /* 0x0001e60000301000 */
[----:B------:R-:W5:Y:S04]  /*0d50*/  LDG.E R14, desc[UR6][R12.64+0x4] ;  /* 0x000004060c0e7981 */ /* 0x000f68000c1e1900 */
[----:B------:R-:W5:Y:S04]  /*0d60*/  LDG.E R10, desc[UR6][R22.64+0xc] ;  /* 0x00000c06160a7981 */ /* 0x000f68000c1e1900 */
[----:B------:R-:W5:Y:S04]  /*0d70*/  LDG.E R15, desc[UR6][R16.64+0x4] ;  /* 0x00000406100f7981 */ /* 0x000f68000c1e1900 */
[----:B0-----:R-:W5:Y:S04]  /*0d80*/  LDG.E R27, desc[UR6][R12.64+0x8] ;  /* 0x000008060c1b7981 */ /* 0x001f68000c1e1900 */
[----:B------:R-:W5:Y:S01]  /*0d90*/  LDG.E R11, desc[UR6][R12.64+0xc] ;  /* 0x00000c060c0b7981 */ /* 0x000f62000c1e1900 */
[----:B--2---:R-:W-:-:S03]  /*0da0*/  FADD R29, -R28, R29 ;  /* 0x0000001d1c1d7221 */ /* 0x004fc60000000100 */
[----:B------:R-:W2:Y:S01]  /*0db0*/  LDG.E R28, desc[UR6][R20.64+0x8] ;  /* 0x00000806141c7981 */ /* 0x000ea2000c1e1900 */
[----:B------:R-:W-:-:S03]  /*0dc0*/  FADD R34, -R34, R29 ;  /* 0x0000001d22227221 */ /* 0x000fc60000000100 */
[----:B------:R-:W4:Y:S04]  /*0dd0*/  LDG.E R29, desc[UR6][R22.64+0x4] ;  /* 0x00000406161d7981 */ /* 0x000f28000c1e1900 */
[----:B------:R-:W5:Y:S04]  /*0de0*/  LDG.E R22, desc[UR6][R20.64+0xc] ;  /* 0x00000c0614167981 */ /* 0x000f68000c1e1900 */
[----:B------:R-:W5:Y:S04]  /*0df0*/  LDG.E R23, desc[UR6][R24.64+0x8] ;  /* 0x0000080618177981 */ /* 0x000f68000c1e1900 */
[----:B------:R-:W5:Y:S04]  /*0e00*/  LDG.E R20, desc[UR6][R16.64+0x8] ;  /* 0x0000080610147981 */ /* 0x000f68000c1e1900 */
[----:B------:R3:W5:Y:S01]  /*0e10*/  LDG.E R21, desc[UR6][R16.64+0xc] ;  /* 0x00000c0610157981 */ /* 0x000762000c1e1900 */
[----:B--2---:R-:W-:-:S03]  /*0e20*/  FADD R35, -R28, R35 ;  /* 0x000000231c237221 */ /* 0x004fc60000000100 */
[----:B------:R-:W2:Y:S01]  /*0e30*/  LDG.E R28, desc[UR6][R18.64+0x4] ;  /* 0x00000406121c7981 */ /* 0x000ea2000c1e1900 */
[----:B---3--:R-:W-:Y:S01]  /*0e40*/  FADD R16, R32, R35 ;  /* 0x0000002320107221 */ /* 0x008fe20000000000 */
[----:B----4-:R-:W-:Y:S02]  /*0e50*/  FADD R12, R29, R34 ;  /* 0x000000221d0c7221 */ /* 0x010fe40000000000 */
[----:B------:R-:W3:Y:S04]  /*0e60*/  LDG.E R32, desc[UR6][R24.64+0x4] ;  /* 0x0000040618207981 */ /* 0x000ee8000c1e1900 */
[----:B------:R-:W4:Y:S04]  /*0e70*/  LDG.E R29, desc[UR6][R18.64+0x8] ;  /* 0x00000806121d7981 */ /* 0x000f28000c1e1900 */
[----:B------:R0:W4:Y:S04]  /*0e80*/  LDG.E R35, desc[UR6][R18.64+0xc] ;  /* 0x00000c0612237981 */ /* 0x000128000c1e1900 */
[----:B------:R-:W4:Y:S01]  /*0e90*/  LDG.E R34, desc[UR6][R24.64+0xc] ;  /* 0x00000c0618227981 */ /* 0x000f22000c1e1900 */
[----:B------:R-:W-:Y:S01]  /*0ea0*/  FADD R37, -R36, R37 ;  /* 0x0000002524257221 */ /* 0x000fe20000000100 */
[----:B-----5:R-:W-:-:S03]  /*0eb0*/  FADD R17, -R14, R15 ;  /* 0x0000000f0e117221 */ /* 0x020fc60000000100 */
[----:B------:R-:W-:Y:S01]  /*0ec0*/  FADD R37, -R22, R37 ;  /* 0x0000002516257221 */ /* 0x000fe20000000100 */
[----:B------:R-:W1:Y:S01]  /*0ed0*/  F2F.F64.F32 R12, R12 ;  /* 0x0000000c000c7310 */ /* 0x000e620000201800 */
[----:B------:R-:W-:Y:S02]  /*0ee0*/  FADD R20, -R27, R20 ;  /* 0x000000141b147221 */ /* 0x000fe40000000100 */
[----:B------:R-:W-:Y:S01]  /*0ef0*/  FADD R22, R10, R37 ;  /* 0x000000250a167221 */ /* 0x000fe20000000000 */
[----:B------:R-:W-:-:S04]  /*0f00*/  FADD R10, -R11, R21 ;  /* 0x000000150b0a7221 */ /* 0x000fc80000000100 */
[----:B------:R-:W5:Y:S01]  /*0f10*/  F2F.F64.F32 R14, R16 ;  /* 0x00000010000e7310 */ /* 0x000f620000201800 */
[----:B-1----:R-:W-:Y:S02]  /*0f20*/  DADD R12, R12, R12 ;  /* 0x000000000c0c7229 */ /* 0x002fe4000000000c */
[----:B-----5:R-:W-:Y:S01]  /*0f30*/  DADD R14, R14, R14 ;  /* 0x000000000e0e7229 */ /* 0x020fe2000000000e */
[----:B------:R-:W-:Y:S02]  /*0f40*/  FSETP.GEU.AND P1, PT, R26, RZ, PT ;  /* 0x000000ff1a00720b */ /* 0x000fe40003f2e000 */
[----:B------:R-:W-:Y:S01]  /*0f50*/  IADD3 R6, PT, PT, R6, 0x4, RZ ;  /* 0x0000000406067810 */ /* 0x000fe20007ffe0ff */
[----:B------:R-:W-:Y:S01]  /*0f60*/  VIADD R30, R30, 0x4 ;  /* 0x000000041e1e7836 */ /* 0x000fe20000000000 */
[----:B------:R-:W-:Y:S01]  /*0f70*/  IADD3 R33, PT, PT, R33, 0x4, RZ ;  /* 0x0000000421217810 */ /* 0x000fe20007ffe0ff */
[----:B------:R-:W-:Y:S01]  /*0f80*/  VIADD R7, R7, 0x4 ;  /* 0x0000000407077836 */ /* 0x000fe20000000000 */
[----:B------:R-:W-:Y:S01]  /*0f90*/  IADD3 R31, PT, PT, R31, 0x4, RZ ;  /* 0x000000041f1f7810 */ /* 0x000fe20007ffe0ff */
[----:B--2---:R-:W-:-:S04]  /*0fa0*/  FADD R37, -R28, R17 ;  /* 0x000000111c257221 */ /* 0x004fc80000000100 */
[----:B---3--:R-:W-:Y:S01]  /*0fb0*/  FADD R32, R32, R37 ;  /* 0x0000002520207221 */ /* 0x008fe20000000000 */
[----:B----4-:R-:W-:-:S03]  /*0fc0*/  FADD R20, -R29, R20 ;  /* 0x000000141d147221 */ /* 0x010fc60000000100 */
[----:B0-----:R-:W0:Y:S01]  /*0fd0*/  F2F.F64.F32 R18, R32 ;  /* 0x0000002000127310 */ /* 0x001e220000201800 */
[----:B------:R-:W-:Y:S01]  /*0fe0*/  FADD R35, -R35, R10 ;  /* 0x0000000a23237221 */ /* 0x000fe20000000100 */
[----:B------:R-:W-:-:S06]  /*0ff0*/  FADD R23, R23, R20 ;  /* 0x0000001417177221 */ /* 0x000fcc0000000000 */
[----:B------:R-:W1:Y:S01]  /*1000*/  F2F.F64.F32 R16, R22 ;  /* 0x0000001600107310 */ /* 0x000e620000201800 */
[----:B------:R-:W-:-:S07]  /*1010*/  FADD R20, R34, R35 ;  /* 0x0000002322147221 */ /* 0x000fce0000000000 */
[----:B------:R-:W2:Y:S01]  /*1020*/  F2F.F64.F32 R10, R23 ;  /* 0x00000017000a7310 */ /* 0x000ea20000201800 */
[----:B0-----:R-:W-:-:S07]  /*1030*/  DADD R12, R12, -R18 ;  /* 0x000000000c0c7229 */ /* 0x001fce0000000812 */
[----:B------:R-:W0:Y:S01]  /*1040*/  F2F.F64.F32 R20, R20 ;  /* 0x0000001400147310 */ /* 0x000e220000201800 */
[----:B-1----:R-:W-:Y:S02]  /*1050*/  DADD R16, R16, R16 ;  /* 0x0000000010107229 */ /* 0x002fe40000000010 */
[----:B--2---:R-:W-:-:S05]  /*1060*/  DADD R10, R14, -R10 ;  /* 0x000000000e0a7229 */ /* 0x004fca000000080a */
[----:B------:R-:W1:Y:S01]  /*1070*/  F2F.F32.F64 R12, R12 ;  /* 0x0000000c000c7310 */ /* 0x000e620000301000 */
[----:B0-----:R-:W-:-:S07]  /*1080*/  DADD R16, R16, -R20 ;  /* 0x0000000010107229 */ /* 0x001fce0000000814 */
[----:B------:R-:W0:Y:S01]  /*1090*/  F2F.F32.F64 R10, R10 ;  /* 0x0000000a000a7310 */ /* 0x000e220000301000 */
[----:B------:R-:W-:-:S07]  /*10a0*/  FSEL R15, -R26, R26, !P1 ;  /* 0x0000001a1a0f7208 */ /* 0x000fce0004800100 */
[----:B------:R-:W2:Y:S01]  /*10b0*/  F2F.F32.F64 R16, R16 ;  /* 0x0000001000107310 */ /* 0x000ea20000301000 */
[C---:B-1----:R-:W-:Y:S02]  /*10c0*/  FSETP.GEU.AND P2, PT, R12.reuse, RZ, PT ;  /* 0x000000ff0c00720b */ /* 0x042fe40003f4e000 */
[C---:B------:R-:W-:Y:S02]  /*10d0*/  FSETP.GT.AND P1, PT, R15.reuse, R8, PT ;  /* 0x000000080f00720b */ /* 0x040fe40003f24000 */
[----:B------:R-:W-:Y:S02]  /*10e0*/  FSEL R13, -R12, R12, !P2 ;  /* 0x0000000c0c0d7208 */ /* 0x000fe40005000100 */
[----:B------:R-:W-:Y:S02]  /*10f0*/  FSEL R8, R15, R8, P1 ;  /* 0x000000080f087208 */ /* 0x000fe40000800000 */
[----:B0-----:R-:W-:Y:S02]  /*1100*/  FSETP.GEU.AND P2, PT, R10, RZ, PT ;  /* 0x000000ff0a00720b */ /* 0x001fe40003f4e000 */
[----:B------:R-:W-:-:S02]  /*1110*/  FSETP.GT.AND P1, PT, R13, R8, PT ;  /* 0x000000080d00720b */ /* 0x000fc40003f24000 */
[----:B------:R-:W-:Y:S02]  /*1120*/  FSEL R11, -R10, R10, !P2 ;  /* 0x0000000a0a0b7208 */ /* 0x000fe40005000100 */
[C---:B--2---:R-:W-:Y:S02]  /*1130*/  FSETP.GEU.AND P2, PT, R16.reuse, RZ, PT ;  /* 0x000000ff1000720b */ /* 0x044fe40003f4e000 */
[----:B------:R-:W-:Y:S02]  /*1140*/  FSEL R8, R13, R8, P1 ;  /* 0x000000080d087208 */ /* 0x000fe40000800000 */
[----:B------:R-:W-:Y:S02]  /*1150*/  FSEL R13, -R16, R16, !P2 ;  /* 0x00000010100d7208 */ /* 0x000fe40005000100 */
[----:B------:R-:W-:Y:S02]  /*1160*/  ISETP.GE.AND P2, PT, R6, R3, PT ;  /* 0x000000030600720c */ /* 0x000fe40003f46270 */
[----:B------:R-:W-:-:S04]  /*1170*/  FSETP.GT.AND P1, PT, R11, R8, PT ;  /* 0x000000080b00720b */ /* 0x000fc80003f24000 */
[----:B------:R-:W-:-:S04]  /*1180*/  FSEL R8, R11, R8, P1 ;  /* 0x000000080b087208 */ /* 0x000fc80000800000 */
[----:B------:R-:W-:-:S04]  /*1190*/  FSETP.GT.AND P1, PT, R13, R8, PT ;  /* 0x000000080d00720b */ /* 0x000fc80003f24000 */
[----:B------:R-:W-:Y:S01]  /*11a0*/  FSEL R8, R13, R8, P1 ;  /* 0x000000080d087208 */ /* 0x000fe20000800000 */
[----:B------:R-:W-:Y:S08]  /*11b0*/  @!P2 BRA `(.L_x_5) ;  /* 0xfffffff80050a947 */ /* 0x000ff0000383ffff */
.L_x_4:
[----:B------:R-:W-:Y:S05]  /*11c0*/  BSYNC.RECONVERGENT B1 ;  /* 0x0000000000017941 */ /* 0x000fea0003800200 */
.L_x_3:
[----:B------:R-:W-:-:S05]  /*11d0*/  VIADD R5, R5, 0x1 ;  /* 0x0000000105057836 */ /* 0x000fca0000000000 */
[----:B------:R-:W-:-:S04]  /*11e0*/  IADD3 R7, PT, PT, R5, UR5, RZ ;  /* 0x0000000505077c10 */ /* 0x000fc8000fffe0ff */
[----:B------:R-:W-:-:S13]  /*11f0*/  ISETP.GE.AND P1, PT, R7, R4, PT ;  /* 0x000000040700720c */ /* 0x000fda0003f26270 */
[----:B------:R-:W-:Y:S05]  /*1200*/  @!P1 BRA `(.L_x_6) ;  /* 0xfffffff0005c9947 */ /* 0x000fea000383ffff */
[----:B------:R-:W-:Y:S05]  /*1210*/  BSYNC.RECONVERGENT B0 ;  /* 0x0000000000007941 */ /* 0x000fea0003800200 */
.L_x_0:
[----:B------:R-:W0:Y:S01]  /*1220*/  LDCU UR4, c[0x0][0x3a0] ;  /* 0x00007400ff0477ac */ /* 0x000e220008000800 */
[----:B------:R-:W-:Y:S01]  /*1230*/  BSSY.RECONVERGENT B0, `(.L_x_7) ;  /* 0x000000f000007945 */ /* 0x000fe20003800200 */
[----:B0-----:R-:W-:-:S04]  /*1240*/  UIMAD UR4, UR4, UR4, URZ ;  /* 0x00000004040472a4 */ /* 0x001fc8000f8e02ff */
[----:B------:R-:W-:-:S06]  /*1250*/  UIMAD UR4, UR4, 0x12, URZ ;  /* 0x00000012040478a4 */ /* 0x000fcc000f8e02ff */
[----:B------:R-:W-:-:S04]  /*1260*/  I2FP.F32.S32 R2, UR4 ;  /* 0x0000000400027c45 */ /* 0x000fc80008201400 */
[----:B------:R-:W0:Y:S08]  /*1270*/  MUFU.RCP R3, R2 ;  /* 0x0000000200037308 */ /* 0x000e300000001000 */
[----:B------:R-:W1:Y:S01]  /*1280*/  FCHK P0, R8, R2 ;  /* 0x0000000208007302 */ /* 0x000e620000000000 */
[----:B0-----:R-:W-:-:S04]  /*1290*/  FFMA R4, -R2, R3, 1 ;  /* 0x3f80000002047423 */ /* 0x001fc80000000103 */
[----:B------:R-:W-:-:S04]  /*12a0*/  FFMA R3, R3, R4, R3 ;  /* 0x0000000403037223 */ /* 0x000fc80000000003 */
[----:B------:R-:W-:-:S04]  /*12b0*/  FFMA R5, R3, R8, RZ ;  /* 0x0000000803057223 */ /* 0x000fc800000000ff */
[----:B------:R-:W-:-:S04]  /*12c0*/  FFMA R4, -R2, R5, R8 ;  /* 0x0000000502047223 */ /* 0x000fc80000000108 */
[----:B------:R-:W-:Y:S01]  /*12d0*/  FFMA R5, R3, R4, R5 ;  /* 0x0000000403057223 */ /* 0x000fe20000000005 */
[----:B-1----:R-:W-:Y:S06]  /*12e0*/  @!P0 BRA `(.L_x_8) ;  /* 0x00000000000c8947 */ /* 0x002fec0003800000 */
[----:B------:R-:W-:-:S07]  /*12f0*/  MOV R4, 0x1310 ;  /* 0x0000131000047802 */ /* 0x000fce0000000f00 */
[----:B------:R-:W-:Y:S05]  /*1300*/  CALL.REL.NOINC `($__internal_0_$__cuda_sm3x_div_rn_noftz_f32_slowpath) ;  /* 0x0000000000307944 */ /* 0x000fea0003c00000 */
[----:B------:R-:W-:-:S07]  /*1310*/  IMAD.MOV.U32 R5, RZ, RZ, R8 ;  /* 0x000000ffff057224 */ /* 0x000fce00078e0008 */
.L_x_8:
[----:B------:R-:W-:Y:S05]  /*1320*/  BSYNC.RECONVERGENT B0 ;  /* 0x0000000000007941 */ /* 0x000fea0003800200 */
.L_x_7:
[----:B------:R-:W0:Y:S01]  /*1330*/  LDC.64 R2, c[0x0][0x3b0] ;  /* 0x0000ec00ff027b82 */ /* 0x000e220000000a00 */
[----:B------:R-:W-:Y:S01]  /*1340*/  FSETP.GT.AND P0, PT, R5, 0.18999999761581420898, PT ;  /* 0x3e428f5c0500780b */ /* 0x000fe20003f04000 */
[----:B0-----:R-:W-:-:S05]  /*1350*/  IMAD.WIDE R2, R0, 0x4, R2 ;  /* 0x0000000400027825 */ /* 0x001fca00078e0202 */
[----:B------:R0:W-:Y:S07]  /*1360*/  STG.E desc[UR6][R2.64], R5 ;  /* 0x0000000502007986 */ /* 0x0001ee000c101906 */
[----:B------:R-:W-:Y:S05]  /*1370*/  @!P0 EXIT ;  /* 0x000000000000894d */ /* 0x000fea0003800000 */
[----:B0-----:R-:W0:Y:S01]  /*1380*/  LDC.64 R2, c[0x0][0x3a8] ;  /* 0x0000ea00ff027b82 */ /* 0x001e220000000a00 */
[----:B------:R-:W-:Y:S01]  /*1390*/  MOV R5, 0x1 ;  /* 0x0000000100057802 */ /* 0x000fe20000000f00 */
[----:B0-----:R-:W-:-:S05]  /*13a0*/  IMAD.WIDE R2, R0, 0x4, R2 ;  /* 0x0000000400027825 */ /* 0x001fca00078e0202 */
[----:B------:R-:W-:Y:S01]  /*13b0*/  STG.E desc[UR6][R2.64], R5 ;  /* 0x0000000502007986 */ /* 0x000fe2000c101906 */
[----:B------:R-:W-:Y:S05]  /*13c0*/  EXIT ;  /* 0x000000000000794d */ /* 0x000fea0003800000 */
        .weak           $__internal_0_$__cuda_sm3x_div_rn_noftz_f32_slowpath
        .type           $__internal_0_$__cuda_sm3x_div_rn_noftz_f32_slowpath,@function
        .size           $__internal_0_$__cuda_sm3x_div_rn_noftz_f32_slowpath,(.L_x_21 - $__internal_0_$__cuda_sm3x_div_rn_noftz_f32_slowpath)
$__internal_0_$__cuda_sm3x_div_rn_noftz_f32_slowpath:
[----:B------:R-:W-:Y:S01]  /*13d0*/  SHF.R.U32.HI R5, RZ, 0x17, R2 ;  /* 0x00000017ff057819 */ /* 0x000fe20000011602 */
[----:B------:R-:W-:Y:S01]  /*13e0*/  BSSY.RECONVERGENT B1, `(.L_x_9) ;  /* 0x0000063000017945 */ /* 0x000fe20003800200 */
[----:B------:R-:W-:Y:S02]  /*13f0*/  SHF.R.U32.HI R3, RZ, 0x17, R8 ;  /* 0x00000017ff037819 */ /* 0x000fe40000011608 */
[----:B------:R-:W-:Y:S02]  /*1400*/  LOP3.LUT R5, R5, 0xff, RZ, 0xc0, !PT ;  /* 0x000000ff05057812 */ /* 0x000fe400078ec0ff */
[----:B------:R-:W-:Y:S01]  /*1410*/  LOP3.LUT R10, R3, 0xff, RZ, 0xc0, !PT ;  /* 0x000000ff030a7812 */ /* 0x000fe200078ec0ff */
[----:B------:R-:W-:Y:S02]  /*1420*/  IMAD.MOV.U32 R3, RZ, RZ, R2 ;  /* 0x000000ffff037224 */ /* 0x000fe400078e0002 */
[----:B------:R-:W-:Y:S01]  /*1430*/  VIADD R7, R5, 0xffffffff ;  /* 0xffffffff05077836 */ /* 0x000fe20000000000 */
[----:B------:R-:W-:-:S04]  /*1440*/  IADD3 R9, PT, PT, R10, -0x1, RZ ;  /* 0xffffffff0a097810 */ /* 0x000fc80007ffe0ff */
[----:B------:R-:W-:-:S04]  /*1450*/  ISETP.GT.U32.AND P0, PT, R7, 0xfd, PT ;  /* 0x000000fd0700780c */ /* 0x000fc80003f04070 */
[----:B------:R-:W-:-:S13]  /*1460*/  ISETP.GT.U32.OR P0, PT, R9, 0xfd, P0 ;  /* 0x000000fd0900780c */ /* 0x000fda0000704470 */
[----:B------:R-:W-:Y:S01]  /*1470*/  @!P0 MOV R6, RZ ;  /* 0x000000ff00068202 */ /* 0x000fe20000000f00 */
[----:B------:R-:W-:Y:S06]  /*1480*/  @!P0 BRA `(.L_x_10) ;  /* 0x00000000005c8947 */ /* 0x000fec0003800000 */
[----:B------:R-:W-:Y:S02]  /*1490*/  FSETP.GTU.FTZ.AND P0, PT, |R8|, +INF , PT ;  /* 0x7f8000000800780b */ /* 0x000fe40003f1c200 */
[----:B------:R-:W-:-:S04]  /*14a0*/  FSETP.GTU.FTZ.AND P1, PT, |R2|, +INF , PT ;  /* 0x7f8000000200780b */ /* 0x000fc80003f3c200 */
[----:B------:R-:W-:-:S13]  /*14b0*/  PLOP3.LUT P0, PT, P0, P1, PT, 0xf8, 0x8f ;  /* 0x00000000008f781c */ /* 0x000fda0000703f70 */
[----:B------:R-:W-:Y:S05]  /*14c0*/  @P0 BRA `(.L_x_11) ;  /* 0x00000004004c0947 */ /* 0x000fea0003800000 */
[----:B------:R-:W-:-:S13]  /*14d0*/  LOP3.LUT P0, RZ, R3, 0x7fffffff, R8, 0xc8, !PT ;  /* 0x7fffffff03ff7812 */ /* 0x000fda000780c808 */
[----:B------:R-:W-:Y:S05]  /*14e0*/  @!P0 BRA `(.L_x_12) ;  /* 0x00000004003c8947 */ /* 0x000fea0003800000 */
[----:B------:R-:W-:Y:S02]  /*14f0*/  FSETP.NEU.FTZ.AND P2, PT, |R8|, +INF , PT ;  /* 0x7f8000000800780b */ /* 0x000fe40003f5d200 */
[----:B------:R-:W-:Y:S02]  /*1500*/  FSETP.NEU.FTZ.AND P1, PT, |R2|, +INF , PT ;  /* 0x7f8000000200780b */ /* 0x000fe40003f3d200 */
[----:B------:R-:W-:-:S11]  /*1510*/  FSETP.NEU.FTZ.AND P0, PT, |R8|, +INF , PT ;  /* 0x7f8000000800780b */ /* 0x000fd60003f1d200 */
[----:B------:R-:W-:Y:S05]  /*1520*/  @!P1 BRA !P2, `(.L_x_12) ;  /* 0x00000004002c9947 */ /* 0x000fea0005000000 */
[----:B------:R-:W-:-:S04]  /*1530*/  LOP3.LUT P2, RZ, R8, 0x7fffffff, RZ, 0xc0, !PT ;  /* 0x7fffffff08ff7812 */ /* 0x000fc8000784c0ff */
[----:B------:R-:W-:-:S13]  /*1540*/  PLOP3.LUT P1, PT, P1, P2, PT, 0x2f, 0xf2 ;  /* 0x0000000000f2781c */ /* 0x000fda0000f24577 */
[----:B------:R-:W-:Y:S05]  /*1550*/  @P1 BRA `(.L_x_13) ;  /* 0x0000000400181947 */ /* 0x000fea0003800000 */
[----:B------:R-:W-:-:S04]  /*1560*/  LOP3.LUT P1, RZ, R3, 0x7fffffff, RZ, 0xc0, !PT ;  /* 0x7fffffff03ff7812 */ /* 0x000fc8000782c0ff */
[----:B------:R-:W-:-:S13]  /*1570*/  PLOP3.LUT P0, PT, P0, P1, PT, 0x2f, 0xf2 ;  /* 0x0000000000f2781c */ /* 0x000fda0000702577 */
[----:B------:R-:W-:Y:S05]  /*1580*/  @P0 BRA `(.L_x_14) ;  /* 0x0000000400000947 */ /* 0x000fea0003800000 */
[----:B------:R-:W-:Y:S02]  /*1590*/  ISETP.GE.AND P0, PT, R9, RZ, PT ;  /* 0x000000ff0900720c */ /* 0x000fe40003f06270 */
[----:B------:R-:W-:-:S11]  /*15a0*/  ISETP.GE.AND P1, PT, R7, RZ, PT ;  /* 0x000000ff0700720c */ /* 0x000fd60003f26270 */
[----:B------:R-:W-:Y:S01]  /*15b0*/  @P0 IMAD.MOV.U32 R6, RZ, RZ, RZ ;  /* 0x000000ffff060224 */ /* 0x000fe200078e00ff */
[----:B------:R-:W-:Y:S01]  /*15c0*/  @!P0 MOV R6, 0xffffffc0 ;  /* 0xffffffc000068802 */ /* 0x000fe20000000f00 */
[----:B------:R-:W-:Y:S01]  /*15d0*/  @!P0 FFMA R8, R8, 1.84467440737095516160e+19, RZ ;  /* 0x5f80000008088823 */ /* 0x000fe200000000ff */
[----:B------:R-:W-:-:S03]  /*15e0*/  @!P1 FFMA R3, R2, 1.84467440737095516160e+19, RZ ;  /* 0x5f80000002039823 */ /* 0x000fc600000000ff */
[----:B------:R-:W-:-:S07]  /*15f0*/  @!P1 VIADD R6, R6, 0x40 ;  /* 0x0000004006069836 */ /* 0x000fce0000000000 */
.L_x_10:
[----:B------:R-:W-:Y:S01]  /*1600*/  LEA R2, R5, 0xc0800000, 0x17 ;  /* 0xc080000005027811 */ /* 0x000fe200078eb8ff */
[----:B------:R-:W-:Y:S03]  /*1610*/  BSSY.RECONVERGENT B2, `(.L_x_15) ;  /* 0x0000036000027945 */ /* 0x000fe60003800200 */
[----:B------:R-:W-:Y:S01]  /*1620*/  IADD3 R7, PT, PT, -R2, R3, RZ ;  /* 0x0000000302077210 */ /* 0x000fe20007ffe1ff */
[----:B------:R-:W-:-:S03]  /*1630*/  VIADD R3, R10, 0xffffff81 ;  /* 0xffffff810a037836 */ /* 0x000fc60000000000 */
[----:B------:R-:W0:Y:S01]  /*1640*/  MUFU.RCP R9, R7 ;  /* 0x0000000700097308 */ /* 0x000e220000001000 */
[----:B------:R-:W-:Y:S01]  /*1650*/  FADD.FTZ R11, -R7, -RZ ;  /* 0x800000ff070b7221 */ /* 0x000fe20000010100 */
[C---:B------:R-:W-:Y:S01]  /*1660*/  IMAD R2, R3.reuse, -0x800000, R8 ;  /* 0xff80000003027824 */ /* 0x040fe200078e0208 */
[----:B------:R-:W-:-:S04]  /*1670*/  IADD3 R3, PT, PT, R3, 0x7f, -R5 ;  /* 0x0000007f03037810 */ /* 0x000fc80007ffe805 */
[----:B------:R-:W-:Y:S01]  /*1680*/  IADD3 R3, PT, PT, R3, R6, RZ ;  /* 0x0000000603037210 */ /* 0x000fe20007ffe0ff */
[----:B0-----:R-:W-:-:S04]  /*1690*/  FFMA R10, R9, R11, 1 ;  /* 0x3f800000090a7423 */ /* 0x001fc8000000000b */
[----:B------:R-:W-:-:S04]  /*16a0*/  FFMA R13, R9, R10, R9 ;  /* 0x0000000a090d7223 */ /* 0x000fc80000000009 */
[----:B------:R-:W-:-:S04]  /*16b0*/  FFMA R8, R2, R13, RZ ;  /* 0x0000000d02087223 */ /* 0x000fc800000000ff */
[----:B------:R-:W-:-:S04]  /*16c0*/  FFMA R9, R11, R8, R2 ;  /* 0x000000080b097223 */ /* 0x000fc80000000002 */
[----:B------:R-:W-:-:S04]  /*16d0*/  FFMA R10, R13, R9, R8 ;  /* 0x000000090d0a7223 */ /* 0x000fc80000000008 */
[----:B------:R-:W-:-:S04]  /*16e0*/  FFMA R11, R11, R10, R2 ;  /* 0x0000000a0b0b7223 */ /* 0x000fc80000000002 */
[----:B------:R-:W-:-:S05]  /*16f0*/  FFMA R8, R13, R11, R10 ;  /* 0x0000000b0d087223 */ /* 0x000fca000000000a */
[----:B------:R-:W-:-:S04]  /*1700*/  SHF.R.U32.HI R2, RZ, 0x17, R8 ;  /* 0x00000017ff027819 */ /* 0x000fc80000011608 */
[----:B------:R-:W-:-:S05]  /*1710*/  LOP3.LUT R2, R2, 0xff, RZ, 0xc0, !PT ;  /* 0x000000ff02027812 */ /* 0x000fca00078ec0ff */
[----:B------:R-:W-:-:S05]  /*1720*/  IMAD.IADD R7, R2, 0x1, R3 ;  /* 0x0000000102077824 */ /* 0x000fca00078e0203 */
[----:B------:R-:W-:-:S04]  /*1730*/  IADD3 R2, PT, PT, R7, -0x1, RZ ;  /* 0xffffffff07027810 */ /* 0x000fc80007ffe0ff */
[----:B------:R-:W-:-:S13]  /*1740*/  ISETP.GE.U32.AND P0, PT, R2, 0xfe, PT ;  /* 0x000000fe0200780c */ /* 0x000fda0003f06070 */
[----:B------:R-:W-:Y:S05]  /*1750*/  @!P0 BRA `(.L_x_16) ;  /* 0x0000000000808947 */ /* 0x000fea0003800000 */
[----:B------:R-:W-:-:S13]  /*1760*/  ISETP.GT.AND P0, PT, R7, 0xfe, PT ;  /* 0x000000fe0700780c */ /* 0x000fda0003f04270 */
[----:B------:R-:W-:Y:S05]  /*1770*/  @P0 BRA `(.L_x_17) ;  /* 0x00000000006c0947 */ /* 0x000fea0003800000 */
[----:B------:R-:W-:-:S13]  /*1780*/  ISETP.GE.AND P0, PT, R7, 0x1, PT ;  /* 0x000000010700780c */ /* 0x000fda0003f06270 */
[----:B------:R-:W-:Y:S05]  /*1790*/  @P0 BRA `(.L_x_18) ;  /* 0x0000000000740947 */ /* 0x000fea0003800000 */
[----:B------:R-:W-:Y:S02]  /*17a0*/  ISETP.GE.AND P0, PT, R7, -0x18, PT ;  /* 0xffffffe80700780c */ /* 0x000fe40003f06270 */
[----:B------:R-:W-:-:S11]  /*17b0*/  LOP3.LUT R8, R8, 0x80000000, RZ, 0xc0, !PT ;  /* 0x8000000008087812 */ /* 0x000fd600078ec0ff */
[----:B------:R-:W-:Y:S05]  /*17c0*/  @!P0 BRA `(.L_x_18) ;  /* 0x0000000000688947 */ /* 0x000fea0003800000 */
[-CC-:B------:R-:W-:Y:S01]  /*17d0*/  FFMA.RZ R2, R13, R11.reuse, R10.reuse ;  /* 0x0000000b0d027223 */ /* 0x180fe2000000c00a */
[----:B------:R-:W-:Y:S02]  /*17e0*/  VIADD R6, R7, 0x20 ;  /* 0x0000002007067836 */ /* 0x000fe40000000000 */
[-CC-:B------:R-:W-:Y:S01]  /*17f0*/  FFMA.RM R3, R13, R11.reuse, R10.reuse ;  /* 0x0000000b0d037223 */ /* 0x180fe2000000400a */
[----:B------:R-:W-:Y:S02]  /*1800*/  ISETP.NE.AND P2, PT, R7, RZ, PT ;  /* 0x000000ff0700720c */ /* 0x000fe40003f45270 */
[----:B------:R-:W-:Y:S01]  /*1810*/  LOP3.LUT R5, R2, 0x7fffff, RZ, 0xc0, !PT ;  /* 0x007fffff02057812 */ /* 0x000fe200078ec0ff */
[----:B------:R-:W-:Y:S01]  /*1820*/  FFMA.RP R2, R13, R11, R10 ;  /* 0x0000000b0d027223 */ /* 0x000fe2000000800a */
[----:B------:R-:W-:Y:S02]  /*1830*/  ISETP.NE.AND P1, PT, R7, RZ, PT ;  /* 0x000000ff0700720c */ /* 0x000fe40003f25270 */
[----:B------:R-:W-:-:S02]  /*1840*/  LOP3.LUT R5, R5, 0x800000, RZ, 0xfc, !PT ;  /* 0x0080000005057812 */ /* 0x000fc400078efcff */
[----:B------:R-:W-:Y:S02]  /*1850*/  IADD3 R7, PT, PT, -R7, RZ, RZ ;  /* 0x000000ff07077210 */ /* 0x000fe40007ffe1ff */
[----:B------:R-:W-:Y:S02]  /*1860*/  SHF.L.U32 R6, R5, R6, RZ ;  /* 0x0000000605067219 */ /* 0x000fe400000006ff */
[----:B------:R-:W-:Y:S02]  /*1870*/  FSETP.NEU.FTZ.AND P0, PT, R2, R3, PT ;  /* 0x000000030200720b */ /* 0x000fe40003f1d000 */
[----:B------:R-:W-:Y:S02]  /*1880*/  SEL R2, R7, RZ, P2 ;  /* 0x000000ff07027207 */ /* 0x000fe40001000000 */
[----:B------:R-:W-:Y:S02]  /*1890*/  ISETP.NE.AND P1, PT, R6, RZ, P1 ;  /* 0x000000ff0600720c */ /* 0x000fe40000f25270 */
[----:B------:R-:W-:-:S02]  /*18a0*/  SHF.R.U32.HI R2, RZ, R2, R5 ;  /* 0x00000002ff027219 */ /* 0x000fc40000011605 */
[----:B------:R-:W-:Y:S02]  /*18b0*/  PLOP3.LUT P0, PT, P0, P1, PT, 0xf8, 0x8f ;  /* 0x00000000008f781c */ /* 0x000fe40000703f70 */
[----:B------:R-:W-:Y:S02]  /*18c0*/  SHF.R.U32.HI R6, RZ, 0x1, R2 ;  /* 0x00000001ff067819 */ /* 0x000fe40000011602 */
[----:B------:R-:W-:-:S04]  /*18d0*/  SEL R3, RZ, 0x1, !P0 ;  /* 0x00000001ff037807 */ /* 0x000fc80004000000 */
[----:B------:R-:W-:-:S04]  /*18e0*/  LOP3.LUT R3, R3, 0x1, R6, 0xf8, !PT ;  /* 0x0000000103037812 */ /* 0x000fc800078ef806 */
[----:B------:R-:W-:-:S05]  /*18f0*/  LOP3.LUT R3, R3, R2, RZ, 0xc0, !PT ;  /* 0x0000000203037212 */ /* 0x000fca00078ec0ff */
[----:B------:R-:W-:-:S05]  /*1900*/  IMAD.IADD R3, R6, 0x1, R3 ;  /* 0x0000000106037824 */ /* 0x000fca00078e0203 */
[----:B------:R-:W-:Y:S01]  /*1910*/  LOP3.LUT R8, R3, R8, RZ, 0xfc, !PT ;  /* 0x0000000803087212 */ /* 0x000fe200078efcff */
[----:B------:R-:W-:Y:S06]  /*1920*/  BRA `(.L_x_18) ;  /* 0x0000000000107947 */ /* 0x000fec0003800000 */
.L_x_17:
[----:B------:R-:W-:-:S04]  /*1930*/  LOP3.LUT R8, R8, 0x80000000, RZ, 0xc0, !PT ;  /* 0x8000000008087812 */ /* 0x000fc800078ec0ff */
[----:B------:R-:W-:Y:S01]  /*1940*/  LOP3.LUT R8, R8, 0x7f800000, RZ, 0xfc, !PT ;  /* 0x7f80000008087812 */ /* 0x000fe200078efcff */
[----:B------:R-:W-:Y:S06]  /*1950*/  BRA `(.L_x_18) ;  /* 0x0000000000047947 */ /* 0x000fec0003800000 */
.L_x_16:
[----:B------:R-:W-:-:S07]  /*1960*/  LEA R8, R3, R8, 0x17 ;  /* 0x0000000803087211 */ /* 0x000fce00078eb8ff */
.L_x_18:
[----:B------:R-:W-:Y:S05]  /*1970*/  BSYNC.RECONVERGENT B2 ;  /* 0x0000000000027941 */ /* 0x000fea0003800200 */
.L_x_15:
[----:B------:R-:W-:Y:S05]  /*1980*/  BRA `(.L_x_19) ;  /* 0x0000000000207947 */ /* 0x000fea0003800000 */
.L_x_14:
[----:B------:R-:W-:-:S04]  /*1990*/  LOP3.LUT R8, R3, 0x80000000, R8, 0x48, !PT ;  /* 0x8000000003087812 */ /* 0x000fc800078e4808 */
[----:B------:R-:W-:Y:S01]  /*19a0*/  LOP3.LUT R8, R8, 0x7f800000, RZ, 0xfc, !PT ;  /* 0x7f80000008087812 */ /* 0x000fe200078efcff */
[----:B------:R-:W-:Y:S06]  /*19b0*/  BRA `(.L_x_19) ;  /* 0x0000000000147947 */ /* 0x000fec0003800000 */
.L_x_13:
[----:B------:R-:W-:Y:S01]  /*19c0*/  LOP3.LUT R8, R3, 0x80000000, R8, 0x48, !PT ;  /* 0x8000000003087812 */ /* 0x000fe200078e4808 */
[----:B------:R-:W-:Y:S06]  /*19d0*/  BRA `(.L_x_19) ;  /* 0x00000000000c7947 */ /* 0x000fec0003800000 */
.L_x_12:
[----:B------:R-:W0:Y:S01]  /*19e0*/  MUFU.RSQ R8, -QNAN ;  /* 0xffc0000000087908 */ /* 0x000e220000001400 */
[----:B------:R-:W-:Y:S05]  /*19f0*/  BRA `(.L_x_19) ;  /* 0x0000000000047947 */ /* 0x000fea0003800000 */
.L_x_11:
[----:B------:R-:W-:-:S07]  /*1a00*/  FADD.FTZ R8, R8, R2 ;  /* 0x0000000208087221 */ /* 0x000fce0000010000 */
.L_x_19:
[----:B------:R-:W-:Y:S05]  /*1a10*/  BSYNC.RECONVERGENT B1 ;  /* 0x0000000000017941 */ /* 0x000fea0003800200 */
.L_x_9:
[----:B------:R-:W-:-:S04]  /*1a20*/  IMAD.MOV.U32 R5, RZ, RZ, 0x0 ;  /* 0x00000000ff057424 */ /* 0x000fc800078e00ff */
[----:B0-----:R-:W-:Y:S05]  /*1a30*/  RET.REL.NODEC R4 `(_Z9ID3kernelPfiPiiiiS0_S_) ;  /* 0xffffffe404707950 */ /* 0x001fea0003c3ffff */
.L_x_20:
[----:B------:R-:W-:-:S00]  /*1a40*/  BRA `(.L_x_20) ;  /* 0xfffffffc00fc7947 */ /* 0x000fc0000383ffff */
[----:B------:R-:W-:-:S00]  /*1a50*/  NOP ;  /* 0x0000000000007918 */ /* 0x000fc00000000000 */
        /* <DEDUP_REMOVED lines=10> */
.L_x_21:


//--------------------- .nv.shared.reserved.0     --------------------------
	.section	.nv.shared.reserved.0,"aw",@nobits
	.weak		__nv_reservedSMEM_offset_0_alias
	.size		__nv_reservedSMEM_offset_0_alias, 0, 64
	.other		__nv_reservedSMEM_offset_0_alias,@"STO_CUDA_RESERVED_SHARED STV_DEFAULT"
__nv_reservedSMEM_offset_0_alias:
	.zero		0
	.zero		64


//--------------------- .nv.constant0._Z9ID3kernelPfiPiiiiS0_S_ --------------------------
	.section	.nv.constant0._Z9ID3kernelPfiPiiiiS0_S_,"a",@progbits
	.sectionflags	@""
	.align	4
.nv.constant0._Z9ID3kernelPfiPiiiiS0_S_:
	.zero		952


//--------------------- SYMBOLS --------------------------

	.type		.nv.reservedSmem.offset0,@object
	.size		.nv.reservedSmem.offset0,0x4
